def attn_fwd(
    Q,
    K,
    V,
    Out,
    Lse,
    sm_scale,
    stride_qz,
    stride_qh,
    stride_qm,
    stride_qk,
    stride_kz,
    stride_kh,
    stride_kn,
    stride_kk,
    stride_vz,
    stride_vh,
    stride_vn,
    stride_vk,
    stride_oz,
    stride_oh,
    stride_om,
    stride_ok,
    seqlen_q,
    seqlen_k,
    BLOCK_M: tl.constexpr,
    BLOCK_N: tl.constexpr,
    HEAD_DIM: tl.constexpr,
    CAUSAL: tl.constexpr,
):
    start_m = tl.program_id(0)
    off_hz = tl.program_id(1)
    q_off = off_hz * stride_qh
    k_off = off_hz * stride_kh
    v_off = off_hz * stride_vh
    offs_m = start_m * BLOCK_M + tl.arange(0, BLOCK_M)
    offs_d = tl.arange(0, HEAD_DIM)
    offs_n = tl.arange(0, BLOCK_N)
    q_ptrs = Q + q_off + offs_m[:, None] * stride_qm + offs_d[None, :] * stride_qk
    k_ptrs = K + k_off + offs_d[:, None] * stride_kk + offs_n[None, :] * stride_kn
    v_ptrs = V + v_off + offs_n[:, None] * stride_vn + offs_d[None, :] * stride_vk
    m_i = tl.full([BLOCK_M], float("-inf"), dtype=tl.float32)
    l_i = tl.zeros([BLOCK_M], dtype=tl.float32) + 1.0
    acc = tl.zeros([BLOCK_M, HEAD_DIM], dtype=tl.float32)
    q = tl.load(q_ptrs)
    acc, l_i, m_i = _attn_fwd_inner(
        acc,
        l_i,
        m_i,
        q,
        k_ptrs,
        v_ptrs,
        sm_scale,
        stride_kn,
        stride_vn,
        start_m,
        seqlen_k,
        BLOCK_M,
        BLOCK_N,
        HEAD_DIM,
        CAUSAL,
    )
    acc = acc / l_i[:, None]
    lse = m_i + tl.math.log2(l_i) / 1.4426950408889634
    o_ptrs = (
        Out
        + off_hz * stride_oh
        + offs_m[:, None] * stride_om
        + offs_d[None, :] * stride_ok
    )
    tl.store(o_ptrs, acc.to(Out.dtype.element_ty))
    tl.store(Lse + off_hz * seqlen_q + offs_m, lse)

# config = {"BLOCK_M": 64, "BLOCK_N": 16, "HEAD_DIM": 128, "arch": "sm_90", "causal": false, "dtype": "fp16", "num_stages": 3, "num_warps": 8}
# arch = sm_90


// ===== COMPILED SASS (sm_90a) =====

	.target	sm_90a

	.elftype	@"ET_EXEC"


//--------------------- .note.nv.tkinfo           --------------------------
	.section	.note.nv.tkinfo,"",@"SHT_NOTE"
	.sectionflags	@"SHF_NOTE_NV_TKINFO"
	.tkinfo
        /*0018*/ 	.word	0x00000002
        /*0030*/ 	.string	""
        /*0030*/ 	.string	"ptxas"
        /*0030*/ 	.string	"Cuda compilation tools, release 13.0, V13.0.88"
        /*0030*/ 	.string	"Build cuda_13.0.r13.0/compiler.36424714_0"
        /*0030*/ 	.string	"-v  -suppress-debug-info  -lineinfo  -arch sm_90a "



//--------------------- .note.nv.cuinfo           --------------------------
	.section	.note.nv.cuinfo,"",@"SHT_NOTE"
	.sectionflags	@"SHF_NOTE_NV_CUINFO"
        /*0018*/ 	.short	0x0002
        /*001a*/ 	.short	0x005a
        /*001c*/ 	.short	0x0082
	.zero		2


//--------------------- .nv.info                  --------------------------
	.section	.nv.info,"",@"SHT_CUDA_INFO"
	.align	4


	//----- nvinfo : EIATTR_REGCOUNT
	.align		4
        /*0000*/ 	.byte	0x04, 0x2f
        /*0002*/ 	.short	(.L_2 - .L_1)
	.align		4
.L_1:
        /*0004*/ 	.word	index@(attn_fwd)
        /*0008*/ 	.word	0x0000007c


	//----- nvinfo : EIATTR_FRAME_SIZE
	.align		4
.L_2:
        /*000c*/ 	.byte	0x04, 0x11
        /*000e*/ 	.short	(.L_4 - .L_3)
	.align		4
.L_3:
        /*0010*/ 	.word	index@(attn_fwd)
        /*0014*/ 	.word	0x00000000


	//----- nvinfo : EIATTR_MIN_STACK_SIZE
	.align		4
.L_4:
        /*0018*/ 	.byte	0x04, 0x12
        /*001a*/ 	.short	(.L_6 - .L_5)
	.align		4
.L_5:
        /*001c*/ 	.word	index@(attn_fwd)
        /*0020*/ 	.word	0x00000000
.L_6:


//--------------------- .nv.compat                --------------------------
	.section	.nv.compat,"",@"SHT_CUDA_COMPAT_INFO"
	.align	4
        /*0000*/ 	.byte	0x02, 0x09, 0x01, 0x00, 0x02, 0x02, 0x04, 0x00, 0x02, 0x05, 0x05, 0x00, 0x03, 0x07, 0x01, 0x01
        /*0010*/ 	.byte	0x02, 0x03, 0x00, 0x00, 0x02, 0x06, 0x01, 0x00, 0x04, 0x0b, 0x08, 0x00, 0x00, 0x00, 0x00, 0x00
        /*0020*/ 	.byte	0x00, 0x00, 0x00, 0x00


//--------------------- .nv.info.attn_fwd         --------------------------
	.section	.nv.info.attn_fwd,"",@"SHT_CUDA_INFO"
	.sectionflags	@""
	.align	4


	//----- nvinfo : EIATTR_CUDA_API_VERSION
	.align		4
        /*0000*/ 	.byte	0x04, 0x37
        /*0002*/ 	.short	(.L_8 - .L_7)
.L_7:
        /*0004*/ 	.word	0x00000082


	//----- nvinfo : EIATTR_KPARAM_INFO
	.align		4
.L_8:
        /*0008*/ 	.byte	0x04, 0x17
        /*000a*/ 	.short	(.L_10 - .L_9)
.L_9:
        /*000c*/ 	.word	0x00000000
        /*0010*/ 	.short	0x0019
        /*0012*/ 	.short	0x0080
        /*0014*/ 	.byte	0x00, 0xf4, 0x21, 0x00


	//----- nvinfo : EIATTR_KPARAM_INFO
	.align		4
.L_10:
        /*0018*/ 	.byte	0x04, 0x17
        /*001a*/ 	.short	(.L_12 - .L_11)
.L_11:
        /*001c*/ 	.word	0x00000000
        /*0020*/ 	.short	0x0018
        /*0022*/ 	.short	0x0078
        /*0024*/ 	.byte	0x00, 0xf4, 0x21, 0x00


	//----- nvinfo : EIATTR_KPARAM_INFO
	.align		4
.L_12:
        /*0028*/ 	.byte	0x04, 0x17
        /*002a*/ 	.short	(.L_14 - .L_13)
.L_13:
        /*002c*/ 	.word	0x00000000
        /*0030*/ 	.short	0x0017
        /*0032*/ 	.short	0x0070
        /*0034*/ 	.byte	0x00, 0xf0, 0x11, 0x00


	//----- nvinfo : EIATTR_KPARAM_INFO
	.align		4
.L_14:
        /*0038*/ 	.byte	0x04, 0x17
        /*003a*/ 	.short	(.L_16 - .L_15)
.L_15:
        /*003c*/ 	.word	0x00000000
        /*0040*/ 	.short	0x0016
        /*0042*/ 	.short	0x006c
        /*0044*/ 	.byte	0x00, 0xf0, 0x11, 0x00


	//----- nvinfo : EIATTR_KPARAM_INFO
	.align		4
.L_16:
        /*0048*/ 	.byte	0x04, 0x17
        /*004a*/ 	.short	(.L_18 - .L_17)
.L_17:
        /*004c*/ 	.word	0x00000000
        /*0050*/ 	.short	0x0015
        /*0052*/ 	.short	0x0068
        /*0054*/ 	.byte	0x00, 0xf0, 0x11, 0x00


	//----- nvinfo : EIATTR_KPARAM_INFO
	.align		4
.L_18:
        /*0058*/ 	.byte	0x04, 0x17
        /*005a*/ 	.short	(.L_20 - .L_19)
.L_19:
        /*005c*/ 	.word	0x00000000
        /*0060*/ 	.short	0x0014
        /*0062*/ 	.short	0x0064
        /*0064*/ 	.byte	0x00, 0xf0, 0x11, 0x00


	//----- nvinfo : EIATTR_KPARAM_INFO
	.align		4
.L_20:
        /*0068*/ 	.byte	0x04, 0x17
        /*006a*/ 	.short	(.L_22 - .L_21)
.L_21:
        /*006c*/ 	.word	0x00000000
        /*0070*/ 	.short	0x0013
        /*0072*/ 	.short	0x0060
        /*0074*/ 	.byte	0x00, 0xf0, 0x11, 0x00


	//----- nvinfo : EIATTR_KPARAM_INFO
	.align		4
.L_22:
        /*0078*/ 	.byte	0x04, 0x17
        /*007a*/ 	.short	(.L_24 - .L_23)
.L_23:
        /*007c*/ 	.word	0x00000000
        /*0080*/ 	.short	0x0012
        /*0082*/ 	.short	0x005c
        /*0084*/ 	.byte	0x00, 0xf0, 0x11, 0x00


	//----- nvinfo : EIATTR_KPARAM_INFO
	.align		4
.L_24:
        /*0088*/ 	.byte	0x04, 0x17
        /*008a*/ 	.short	(.L_26 - .L_25)
.L_25:
        /*008c*/ 	.word	0x00000000
        /*0090*/ 	.short	0x0011
        /*0092*/ 	.short	0x0058
        /*0094*/ 	.byte	0x00, 0xf0, 0x11, 0x00


	//----- nvinfo : EIATTR_KPARAM_INFO
	.align		4
.L_26:
        /*0098*/ 	.byte	0x04, 0x17
        /*009a*/ 	.short	(.L_28 - .L_27)
.L_27:
        /*009c*/ 	.word	0x00000000
        /*00a0*/ 	.short	0x0010
        /*00a2*/ 	.short	0x0054
        /*00a4*/ 	.byte	0x00, 0xf0, 0x11, 0x00


	//----- nvinfo : EIATTR_KPARAM_INFO
	.align		4
.L_28:
        /*00a8*/ 	.byte	0x04, 0x17
        /*00aa*/ 	.short	(.L_30 - .L_29)
.L_29:
        /*00ac*/ 	.word	0x00000000
        /*00b0*/ 	.short	0x000f
        /*00b2*/ 	.short	0x0050
        /*00b4*/ 	.byte	0x00, 0xf0, 0x11, 0x00


	//----- nvinfo : EIATTR_KPARAM_INFO
	.align		4
.L_30:
        /*00b8*/ 	.byte	0x04, 0x17
        /*00ba*/ 	.short	(.L_32 - .L_31)
.L_31:
        /*00bc*/ 	.word	0x00000000
        /*00c0*/ 	.short	0x000e
        /*00c2*/ 	.short	0x004c
        /*00c4*/ 	.byte	0x00, 0xf0, 0x11, 0x00


	//----- nvinfo : EIATTR_KPARAM_INFO
	.align		4
.L_32:
        /*00c8*/ 	.byte	0x04, 0x17
        /*00ca*/ 	.short	(.L_34 - .L_33)
.L_33:
        /*00cc*/ 	.word	0x00000000
        /*00d0*/ 	.short	0x000d
        /*00d2*/ 	.short	0x0048
        /*00d4*/ 	.byte	0x00, 0xf0, 0x11, 0x00


	//----- nvinfo : EIATTR_KPARAM_INFO
	.align		4
.L_34:
        /*00d8*/ 	.byte	0x04, 0x17
        /*00da*/ 	.short	(.L_36 - .L_35)
.L_35:
        /*00dc*/ 	.word	0x00000000
        /*00e0*/ 	.short	0x000c
        /*00e2*/ 	.short	0x0044
        /*00e4*/ 	.byte	0x00, 0xf0, 0x11, 0x00


	//----- nvinfo : EIATTR_KPARAM_INFO
	.align		4
.L_36:
        /*00e8*/ 	.byte	0x04, 0x17
        /*00ea*/ 	.short	(.L_38 - .L_37)
.L_37:
        /*00ec*/ 	.word	0x00000000
        /*00f0*/ 	.short	0x000b
        /*00f2*/ 	.short	0x0040
        /*00f4*/ 	.byte	0x00, 0xf0, 0x11, 0x00


	//----- nvinfo : EIATTR_KPARAM_INFO
	.align		4
.L_38:
        /*00f8*/ 	.byte	0x04, 0x17
        /*00fa*/ 	.short	(.L_40 - .L_39)
.L_39:
        /*00fc*/ 	.word	0x00000000
        /*0100*/ 	.short	0x000a
        /*0102*/ 	.short	0x003c
        /*0104*/ 	.byte	0x00, 0xf0, 0x11, 0x00


	//----- nvinfo : EIATTR_KPARAM_INFO
	.align		4
.L_40:
        /*0108*/ 	.byte	0x04, 0x17
        /*010a*/ 	.short	(.L_42 - .L_41)
.L_41:
        /*010c*/ 	.word	0x00000000
        /*0110*/ 	.short	0x0009
        /*0112*/ 	.short	0x0038
        /*0114*/ 	.byte	0x00, 0xf0, 0x11, 0x00


	//----- nvinfo : EIATTR_KPARAM_INFO
	.align		4
.L_42:
        /*0118*/ 	.byte	0x04, 0x17
        /*011a*/ 	.short	(.L_44 - .L_43)
.L_43:
        /*011c*/ 	.word	0x00000000
        /*0120*/ 	.short	0x0008
        /*0122*/ 	.short	0x0034
        /*0124*/ 	.byte	0x00, 0xf0, 0x11, 0x00


	//----- nvinfo : EIATTR_KPARAM_INFO
	.align		4
.L_44:
        /*0128*/ 	.byte	0x04, 0x17
        /*012a*/ 	.short	(.L_46 - .L_45)
.L_45:
        /*012c*/ 	.word	0x00000000
        /*0130*/ 	.short	0x0007
        /*0132*/ 	.short	0x0030
        /*0134*/ 	.byte	0x00, 0xf0, 0x11, 0x00


	//----- nvinfo : EIATTR_KPARAM_INFO
	.align		4
.L_46:
        /*0138*/ 	.byte	0x04, 0x17
        /*013a*/ 	.short	(.L_48 - .L_47)
.L_47:
        /*013c*/ 	.word	0x00000000
        /*0140*/ 	.short	0x0006
        /*0142*/ 	.short	0x002c
        /*0144*/ 	.byte	0x00, 0xf0, 0x11, 0x00


	//----- nvinfo : EIATTR_KPARAM_INFO
	.align		4
.L_48:
        /*0148*/ 	.byte	0x04, 0x17
        /*014a*/ 	.short	(.L_50 - .L_49)
.L_49:
        /*014c*/ 	.word	0x00000000
        /*0150*/ 	.short	0x0005
        /*0152*/ 	.short	0x0028
        /*0154*/ 	.byte	0x00, 0xf0, 0x11, 0x00


	//----- nvinfo : EIATTR_KPARAM_INFO
	.align		4
.L_50:
        /*0158*/ 	.byte	0x04, 0x17
        /*015a*/ 	.short	(.L_52 - .L_51)
.L_51:
        /*015c*/ 	.word	0x00000000
        /*0160*/ 	.short	0x0004
        /*0162*/ 	.short	0x0020
        /*0164*/ 	.byte	0x00, 0xf4, 0x21, 0x00


	//----- nvinfo : EIATTR_KPARAM_INFO
	.align		4
.L_52:
        /*0168*/ 	.byte	0x04, 0x17
        /*016a*/ 	.short	(.L_54 - .L_53)
.L_53:
        /*016c*/ 	.word	0x00000000
        /*0170*/ 	.short	0x0003
        /*0172*/ 	.short	0x0018
        /*0174*/ 	.byte	0x00, 0xf4, 0x21, 0x00


	//----- nvinfo : EIATTR_KPARAM_INFO
	.align		4
.L_54:
        /*0178*/ 	.byte	0x04, 0x17
        /*017a*/ 	.short	(.L_56 - .L_55)
.L_55:
        /*017c*/ 	.word	0x00000000
        /*0180*/ 	.short	0x0002
        /*0182*/ 	.short	0x0010
        /*0184*/ 	.byte	0x00, 0xf4, 0x21, 0x00


	//----- nvinfo : EIATTR_KPARAM_INFO
	.align		4
.L_56:
        /*0188*/ 	.byte	0x04, 0x17
        /*018a*/ 	.short	(.L_58 - .L_57)
.L_57:
        /*018c*/ 	.word	0x00000000
        /*0190*/ 	.short	0x0001
        /*0192*/ 	.short	0x0008
        /*0194*/ 	.byte	0x00, 0xf4, 0x21, 0x00


	//----- nvinfo : EIATTR_KPARAM_INFO
	.align		4
.L_58:
        /*0198*/ 	.byte	0x04, 0x17
        /*019a*/ 	.short	(.L_60 - .L_59)
.L_59:
        /*019c*/ 	.word	0x00000000
        /*01a0*/ 	.short	0x0000
        /*01a2*/ 	.short	0x0000
        /*01a4*/ 	.byte	0x00, 0xf4, 0x21, 0x00


	//----- nvinfo : EIATTR_SPARSE_MMA_MASK
	.align		4
.L_60:
        /*01a8*/ 	.byte	0x03, 0x50
        /*01aa*/ 	.short	0x0000


	//----- nvinfo : EIATTR_MAXREG_COUNT
	.align		4
        /*01ac*/ 	.byte	0x03, 0x1b
        /*01ae*/ 	.short	0x00ff


	//----- nvinfo : EIATTR_NUM_BARRIERS
	.align		4
        /*01b0*/ 	.byte	0x02, 0x4c
        /*01b2*/ 	.byte	0x01
	.zero		1


	//----- nvinfo : EIATTR_MERCURY_ISA_VERSION
	.align		4
        /*01b4*/ 	.byte	0x03, 0x5f
        /*01b6*/ 	.short	0x0101


	//----- nvinfo : EIATTR_COOP_GROUP_MASK_REGIDS
	.align		4
        /*01b8*/ 	.byte	0x04, 0x29
        /*01ba*/ 	.short	(.L_62 - .L_61)


	//   ....[0]....
.L_61:
        /*01bc*/ 	.word	0xffffffff


	//   ....[1]....
        /*01c0*/ 	.word	0xffffffff


	//   ....[2]....
        /*01c4*/ 	.word	0xffffffff


	//   ....[3]....
        /*01c8*/ 	.word	0xffffffff


	//   ....[4]....
        /*01cc*/ 	.word	0xffffffff


	//   ....[5]....
        /*01d0*/ 	.word	0xffffffff


	//   ....[6]....
        /*01d4*/ 	.word	0xffffffff


	//   ....[7]....
        /*01d8*/ 	.word	0xffffffff


	//----- nvinfo : EIATTR_COOP_GROUP_INSTR_OFFSETS
	.align		4
.L_62:
        /*01dc*/ 	.byte	0x04, 0x28
        /*01de*/ 	.short	(.L_64 - .L_63)


	//   ....[0]....
.L_63:
        /*01e0*/ 	.word	0x00001ed0


	//   ....[1]....
        /*01e4*/ 	.word	0x00001f10


	//   ....[2]....
        /*01e8*/ 	.word	0x00001f30


	//   ....[3]....
        /*01ec*/ 	.word	0x00001f50


	//   ....[4]....
        /*01f0*/ 	.word	0x00002540


	//   ....[5]....
        /*01f4*/ 	.word	0x00002570


	//   ....[6]....
        /*01f8*/ 	.word	0x000025b0


	//   ....[7]....
        /*01fc*/ 	.word	0x000025c0


	//----- nvinfo : EIATTR_EXIT_INSTR_OFFSETS
	.align		4
.L_64:
        /*0200*/ 	.byte	0x04, 0x1c
        /*0202*/ 	.short	(.L_66 - .L_65)


	//   ....[0]....
.L_65:
        /*0204*/ 	.word	0x00003fc0


	//   ....[1]....
        /*0208*/ 	.word	0x00004000


	//----- nvinfo : EIATTR_REQNTID
	.align		4
.L_66:
        /*020c*/ 	.byte	0x04, 0x10
        /*020e*/ 	.short	(.L_68 - .L_67)
.L_67:
        /*0210*/ 	.word	0x00000100
        /*0214*/ 	.word	0x00000001
        /*0218*/ 	.word	0x00000001


	//----- nvinfo : EIATTR_CBANK_PARAM_SIZE
	.align		4
.L_68:
        /*021c*/ 	.byte	0x03, 0x19
        /*021e*/ 	.short	0x0088


	//----- nvinfo : EIATTR_PARAM_CBANK
	.align		4
        /*0220*/ 	.byte	0x04, 0x0a
        /*0222*/ 	.short	(.L_70 - .L_69)
	.align		4
.L_69:
        /*0224*/ 	.word	index@(.nv.constant0.attn_fwd)
        /*0228*/ 	.short	0x0210
        /*022a*/ 	.short	0x0088


	//----- nvinfo : EIATTR_SW_WAR
	.align		4
.L_70:
        /*022c*/ 	.byte	0x04, 0x36
        /*022e*/ 	.short	(.L_72 - .L_71)
.L_71:
        /*0230*/ 	.word	0x00000008
.L_72:


//--------------------- .nv.callgraph             --------------------------
	.section	.nv.callgraph,"",@"SHT_CUDA_CALLGRAPH"
	.align	4
	.sectionentsize	8
	.align		4
        /*0000*/ 	.word	0x00000000
	.align		4
        /*0004*/ 	.word	0xffffffff
	.align		4
        /*0008*/ 	.word	0x00000000
	.align		4
        /*000c*/ 	.word	0xfffffffe
	.align		4
        /*0010*/ 	.word	0x00000000
	.align		4
        /*0014*/ 	.word	0xfffffffd
	.align		4
        /*0018*/ 	.word	0x00000000
	.align		4
        /*001c*/ 	.word	0xfffffffc


//--------------------- .nv.constant4             --------------------------
	.section	.nv.constant4,"a",@progbits
	.align	8
	.align		8
.nv.constant4:
        /*0000*/ 	.dword	_$_str


//--------------------- .text.attn_fwd            --------------------------
	.section	.text.attn_fwd,"ax",@progbits
	.align	128
        .global         attn_fwd
        .type           attn_fwd,@function
        .size           attn_fwd,(.L_x_3 - attn_fwd)
        .other          attn_fwd,@"STO_CUDA_ENTRY STV_DEFAULT"
attn_fwd:
.text.attn_fwd:
[----:B------:R-:W-:Y:S01]  /*0000*/  LDC R1, c[0x0][0x28] ;  /* 0x00000a00ff017b82 */ /* 0x000fe20000000800 */
[----:B------:R-:W0:Y:S07]  /*0010*/  S2R R14, SR_TID.X ;  /* 0x00000000000e7919 */ /* 0x000e2e0000002100 */
[----:B------:R-:W1:Y:S01]  /*0020*/  S2UR UR6, SR_CTAID.Y ;  /* 0x00000000000679c3 */ /* 0x000e620000002600 */
[----:B------:R-:W-:Y:S01]  /*0030*/  ULDC.64 UR4, c[0x0][0x240] ;  /* 0x0000900000047ab9 */ /* 0x000fe20000000a00 */
[----:B------:R-:W-:Y:S01]  /*0040*/  ULDC.64 UR8, c[0x0][0x208] ;  /* 0x0000820000087ab9 */ /* 0x000fe20000000a00 */
[----:B------:R-:W2:Y:S05]  /*0050*/  S2R R3, SR_CTAID.X ;  /* 0x0000000000037919 */ /* 0x000eaa0000002500 */
[----:B------:R-:W3:Y:S08]  /*0060*/  LDC R13, c[0x0][0x248] ;  /* 0x00009200ff0d7b82 */ /* 0x000ef00000000800 */
[----:B------:R-:W4:Y:S01]  /*0070*/  LDC.64 R10, c[0x0][0x210] ;  /* 0x00008400ff0a7b82 */ /* 0x000f220000000a00 */
[----:B-1----:R-:W-:-:S04]  /*0080*/  UIMAD UR4, UR6, UR4, URZ ;  /* 0x00000004060472a4 */ /* 0x002fc8000f8e023f */
[----:B------:R-:W-:Y:S01]  /*0090*/  USHF.L.U32 UR6, UR4, 0x1, URZ ;  /* 0x0000000104067899 */ /* 0x000fe2000800063f */
[----:B0-----:R-:W-:Y:S02]  /*00a0*/  LOP3.LUT R6, R14, 0x3f, RZ, 0xc0, !PT ;  /* 0x0000003f0e067812 */ /* 0x001fe400078ec0ff */
[----:B------:R-:W-:-:S03]  /*00b0*/  SHF.R.U32.HI R2, RZ, 0x6, R14 ;  /* 0x00000006ff027819 */ /* 0x000fc6000001160e */
[----:B--2---:R-:W-:Y:S01]  /*00c0*/  IMAD R0, R3, 0x40, R6 ;  /* 0x0000004003007824 */ /* 0x004fe200078e0206 */
[----:B------:R-:W-:-:S03]  /*00d0*/  SGXT.U32 R2, R2, 0x2 ;  /* 0x000000020202781a */ /* 0x000fc60000000000 */
[----:B------:R-:W-:Y:S01]  /*00e0*/  IMAD R3, R0, UR5, RZ ;  /* 0x0000000500037c24 */ /* 0x000fe2000f8e02ff */
[----:B------:R-:W-:Y:S01]  /*00f0*/  UIMAD.WIDE UR4, UR4, 0x2, URZ ;  /* 0x00000002040478a5 */ /* 0x000fe2000f8e023f */
[----:B---3--:R-:W-:Y:S02]  /*0100*/  IMAD R12, R2, R13, RZ ;  /* 0x0000000d020c7224 */ /* 0x008fe400078e02ff */
[C---:B------:R-:W-:Y:S02]  /*0110*/  IMAD.SHL.U32 R5, R3.reuse, 0x2, RZ ;  /* 0x0000000203057824 */ /* 0x040fe400078e00ff */
[----:B------:R-:W-:-:S03]  /*0120*/  IMAD.HI R8, R3, 0x2, RZ ;  /* 0x0000000203087827 */ /* 0x000fc600078e02ff */
[----:B----4-:R-:W-:Y:S01]  /*0130*/  IADD3 R4, P0, P1, R5, UR6, R10 ;  /* 0x0000000605047c10 */ /* 0x010fe2000f91e00a */
[----:B------:R-:W-:-:S03]  /*0140*/  IMAD R18, R13, 0x4, R12 ;  /* 0x000000040d127824 */ /* 0x000fc600078e020c */
[----:B------:R-:W-:Y:S01]  /*0150*/  IADD3.X R3, R8, UR5, R11, P0, P1 ;  /* 0x0000000508037c10 */ /* 0x000fe200087e240b */
[----:B------:R-:W-:Y:S01]  /*0160*/  IMAD R20, R13, 0x4, R18 ;  /* 0x000000040d147824 */ /* 0x000fe200078e0212 */
[----:B------:R-:W-:-:S04]  /*0170*/  LEA R10, P0, R12, R4, 0x1 ;  /* 0x000000040c0a7211 */ /* 0x000fc800078008ff */
[-C--:B------:R-:W-:Y:S01]  /*0180*/  LEA.HI.X.SX32 R11, R12, R3.reuse, 0x1, P0 ;  /* 0x000000030c0b7211 */ /* 0x080fe200000f0eff */
[C---:B------:R-:W-:Y:S01]  /*0190*/  IMAD R12, R13.reuse, 0x4, R20 ;  /* 0x000000040d0c7824 */ /* 0x040fe200078e0214 */
[-C--:B------:R-:W-:Y:S02]  /*01a0*/  LEA R8, P0, R18, R4.reuse, 0x1 ;  /* 0x0000000412087211 */ /* 0x080fe400078008ff */
[-C--:B------:R-:W-:Y:S01]  /*01b0*/  LEA R16, P1, R20, R4.reuse, 0x1 ;  /* 0x0000000414107211 */ /* 0x080fe200078208ff */
[----:B------:R-:W2:Y:S01]  /*01c0*/  LDG.E.U16 R5, desc[UR8][R10.64] ;  /* 0x000000080a057981 */ /* 0x000ea2000c1e1500 */
[-C--:B------:R-:W-:Y:S01]  /*01d0*/  LEA.HI.X.SX32 R9, R18, R3.reuse, 0x1, P0 ;  /* 0x0000000312097211 */ /* 0x080fe200000f0eff */
[----:B------:R-:W-:Y:S01]  /*01e0*/  IMAD R22, R13, 0x4, R12 ;  /* 0x000000040d167824 */ /* 0x000fe200078e020c */
[----:B------:R-:W-:Y:S02]  /*01f0*/  LEA R18, P0, R12, R4, 0x1 ;  /* 0x000000040c127211 */ /* 0x000fe400078008ff */
[----:B------:R-:W-:-:S02]  /*0200*/  LEA.HI.X.SX32 R17, R20, R3, 0x1, P1 ;  /* 0x0000000314117211 */ /* 0x000fc400008f0eff */
[-C--:B------:R-:W-:Y:S01]  /*0210*/  LEA.HI.X.SX32 R19, R12, R3.reuse, 0x1, P0 ;  /* 0x000000030c137211 */ /* 0x080fe200000f0eff */
[C---:B------:R-:W-:Y:S01]  /*0220*/  IMAD R12, R13.reuse, 0x4, R22 ;  /* 0x000000040d0c7824 */ /* 0x040fe200078e0216 */
[CC--:B------:R-:W-:Y:S01]  /*0230*/  LEA R20, P0, R22.reuse, R4.reuse, 0x1 ;  /* 0x0000000416147211 */ /* 0x0c0fe200078008ff */
[----:B------:R0:W3:Y:S02]  /*0240*/  LDG.E.U16 R7, desc[UR8][R16.64] ;  /* 0x0000000810077981 */ /* 0x0000e4000c1e1500 */
[C---:B------:R-:W-:Y:S01]  /*0250*/  IMAD R26, R13.reuse, 0x4, R12 ;  /* 0x000000040d1a7824 */ /* 0x040fe200078e020c */
[-C--:B------:R-:W-:Y:S01]  /*0260*/  LEA.HI.X.SX32 R21, R22, R3.reuse, 0x1, P0 ;  /* 0x0000000316157211 */ /* 0x080fe200000f0eff */
[----:B------:R1:W4:Y:S01]  /*0270*/  LDG.E.U16 R9, desc[UR8][R8.64] ;  /* 0x0000000808097981 */ /* 0x000322000c1e1500 */
[C---:B------:R-:W-:Y:S01]  /*0280*/  LEA R22, P0, R12.reuse, R4, 0x1 ;  /* 0x000000040c167211 */ /* 0x040fe200078008ff */
[----:B------:R-:W-:Y:S02]  /*0290*/  IMAD R28, R13, 0x4, R26 ;  /* 0x000000040d1c7824 */ /* 0x000fe400078e021a */
[----:B------:R5:W4:Y:S01]  /*02a0*/  LDG.E.U16 R10, desc[UR8][R18.64] ;  /* 0x00000008120a7981 */ /* 0x000b22000c1e1500 */
[----:B------:R-:W-:-:S02]  /*02b0*/  LEA.HI.X.SX32 R23, R12, R3, 0x1, P0 ;  /* 0x000000030c177211 */ /* 0x000fc400000f0eff */
[CC--:B0-----:R-:W-:Y:S01]  /*02c0*/  LEA R16, P0, R28.reuse, R4.reuse, 0x1 ;  /* 0x000000041c107211 */ /* 0x0c1fe200078008ff */
[----:B------:R0:W4:Y:S01]  /*02d0*/  LDG.E.U16 R11, desc[UR8][R20.64] ;  /* 0x00000008140b7981 */ /* 0x000122000c1e1500 */
[C---:B-1----:R-:W-:Y:S02]  /*02e0*/  IMAD R8, R13.reuse, 0x4, R28 ;  /* 0x000000040d087824 */ /* 0x042fe400078e021c */
[----:B------:R-:W-:Y:S01]  /*02f0*/  LEA.HI.X.SX32 R17, R28, R3, 0x1, P0 ;  /* 0x000000031c117211 */ /* 0x000fe200000f0eff */
[----:B------:R1:W4:Y:S01]  /*0300*/  LDG.E.U16 R12, desc[UR8][R22.64] ;  /* 0x00000008160c7981 */ /* 0x000322000c1e1500 */
[----:B------:R-:W-:Y:S01]  /*0310*/  IMAD R28, R13, 0x4, R8 ;  /* 0x000000040d1c7824 */ /* 0x000fe200078e0208 */
[-C--:B-----5:R-:W-:Y:S02]  /*0320*/  LEA R18, P0, R8, R4.reuse, 0x1 ;  /* 0x0000000408127211 */ /* 0x0a0fe400078008ff */
[----:B------:R5:W4:Y:S01]  /*0330*/  LDG.E.U16 R33, desc[UR8][R16.64] ;  /* 0x0000000810217981 */ /* 0x000b22000c1e1500 */
[----:B------:R-:W-:-:S02]  /*0340*/  LEA R24, P1, R26, R4, 0x1 ;  /* 0x000000041a187211 */ /* 0x000fc400078208ff */
[-C--:B------:R-:W-:Y:S01]  /*0350*/  LEA.HI.X.SX32 R19, R8, R3.reuse, 0x1, P0 ;  /* 0x0000000308137211 */ /* 0x080fe200000f0eff */
[C---:B------:R-:W-:Y:S01]  /*0360*/  IMAD R8, R13.reuse, 0x4, R28 ;  /* 0x000000040d087824 */ /* 0x040fe200078e021c */
[-C--:B------:R-:W-:Y:S02]  /*0370*/  LEA.HI.X.SX32 R25, R26, R3.reuse, 0x1, P1 ;  /* 0x000000031a197211 */ /* 0x080fe400008f0eff */
[-C--:B0-----:R-:W-:Y:S01]  /*0380*/  LEA R20, P0, R28, R4.reuse, 0x1 ;  /* 0x000000041c147211 */ /* 0x081fe200078008ff */
[C---:B------:R-:W-:Y:S01]  /*0390*/  IMAD R30, R13.reuse, 0x4, R8 ;  /* 0x000000040d1e7824 */ /* 0x040fe200078e0208 */
[-C--:B------:R-:W-:Y:S01]  /*03a0*/  LEA R26, P1, R8, R4.reuse, 0x1 ;  /* 0x00000004081a7211 */ /* 0x080fe200078208ff */
[----:B------:R-:W4:Y:S01]  /*03b0*/  LDG.E.U16 R15, desc[UR8][R24.64] ;  /* 0x00000008180f7981 */ /* 0x000f22000c1e1500 */
[-C--:B------:R-:W-:Y:S02]  /*03c0*/  LEA.HI.X.SX32 R21, R28, R3.reuse, 0x1, P0 ;  /* 0x000000031c157211 */ /* 0x080fe400000f0eff */
[-C--:B------:R-:W-:Y:S01]  /*03d0*/  LEA.HI.X.SX32 R27, R8, R3.reuse, 0x1, P1 ;  /* 0x00000003081b7211 */ /* 0x080fe200008f0eff */
[C---:B------:R-:W-:Y:S01]  /*03e0*/  IMAD R8, R13.reuse, 0x4, R30 ;  /* 0x000000040d087824 */ /* 0x040fe200078e021e */
[CC--:B-1----:R-:W-:Y:S01]  /*03f0*/  LEA R22, P0, R30.reuse, R4.reuse, 0x1 ;  /* 0x000000041e167211 */ /* 0x0c2fe200078008ff */
[----:B------:R0:W4:Y:S03]  /*0400*/  LDG.E.U16 R35, desc[UR8][R18.64] ;  /* 0x0000000812237981 */ /* 0x000126000c1e1500 */
[-C--:B------:R-:W-:Y:S01]  /*0410*/  LEA.HI.X.SX32 R23, R30, R3.reuse, 0x1, P0 ;  /* 0x000000031e177211 */ /* 0x080fe200000f0eff */
[C---:B------:R-:W-:Y:S01]  /*0420*/  IMAD R28, R13.reuse, 0x4, R8 ;  /* 0x000000040d1c7824 */ /* 0x040fe200078e0208 */
[CC--:B-----5:R-:W-:Y:S01]  /*0430*/  LEA R16, P0, R8.reuse, R4.reuse, 0x1 ;  /* 0x0000000408107211 */ /* 0x0e0fe200078008ff */
[----:B------:R1:W5:Y:S03]  /*0440*/  LDG.E.U16 R37, desc[UR8][R20.64] ;  /* 0x0000000814257981 */ /* 0x000366000c1e1500 */
[-C--:B------:R-:W-:Y:S01]  /*0450*/  LEA.HI.X.SX32 R17, R8, R3.reuse, 0x1, P0 ;  /* 0x0000000308117211 */ /* 0x080fe200000f0eff */
[C---:B------:R-:W-:Y:S01]  /*0460*/  IMAD R8, R13.reuse, 0x4, R28 ;  /* 0x000000040d087824 */ /* 0x040fe200078e021c */
[-C--:B0-----:R-:W-:Y:S01]  /*0470*/  LEA R18, P0, R28, R4.reuse, 0x1 ;  /* 0x000000041c127211 */ /* 0x081fe200078008ff */
[----:B------:R0:W5:Y:S02]  /*0480*/  LDG.E.U16 R39, desc[UR8][R26.64] ;  /* 0x000000081a277981 */ /* 0x000164000c1e1500 */
[----:B------:R-:W-:Y:S01]  /*0490*/  IMAD R30, R13, 0x4, R8 ;  /* 0x000000040d1e7824 */ /* 0x000fe200078e0208 */
[----:B------:R-:W-:Y:S01]  /*04a0*/  LEA R24, P1, R8, R4, 0x1 ;  /* 0x0000000408187211 */ /* 0x000fe200078208ff */
[----:B------:R0:W5:Y:S01]  /*04b0*/  LDG.E.U16 R40, desc[UR8][R22.64] ;  /* 0x0000000816287981 */ /* 0x000162000c1e1500 */
[----:B------:R-:W-:-:S02]  /*04c0*/  LEA.HI.X.SX32 R19, R28, R3, 0x1, P0 ;  /* 0x000000031c137211 */ /* 0x000fc400000f0eff */
[-C--:B------:R-:W-:Y:S01]  /*04d0*/  LEA.HI.X.SX32 R25, R8, R3.reuse, 0x1, P1 ;  /* 0x0000000308197211 */ /* 0x080fe200008f0eff */
[C---:B------:R-:W-:Y:S01]  /*04e0*/  IMAD R8, R13.reuse, 0x4, R30 ;  /* 0x000000040d087824 */ /* 0x040fe200078e021e */
[CC--:B-1----:R-:W-:Y:S01]  /*04f0*/  LEA R20, P0, R30.reuse, R4.reuse, 0x1 ;  /* 0x000000041e147211 */ /* 0x0c2fe200078008ff */
[----:B------:R1:W5:Y:S02]  /*0500*/  LDG.E.U16 R41, desc[UR8][R16.64] ;  /* 0x0000000810297981 */ /* 0x000364000c1e1500 */
[C---:B0-----:R-:W-:Y:S01]  /*0510*/  IMAD R26, R13.reuse, 0x4, R8 ;  /* 0x000000040d1a7824 */ /* 0x041fe200078e0208 */
[-C--:B------:R-:W-:Y:S01]  /*0520*/  LEA.HI.X.SX32 R21, R30, R3.reuse, 0x1, P0 ;  /* 0x000000031e157211 */ /* 0x080fe200000f0eff */
[----:B------:R0:W5:Y:S01]  /*0530*/  LDG.E.U16 R42, desc[UR8][R18.64] ;  /* 0x00000008122a7981 */ /* 0x000162000c1e1500 */
[CC--:B------:R-:W-:Y:S01]  /*0540*/  LEA R22, P0, R8.reuse, R4.reuse, 0x1 ;  /* 0x0000000408167211 */ /* 0x0c0fe200078008ff */
[C---:B------:R-:W-:Y:S02]  /*0550*/  IMAD R28, R13.reuse, 0x4, R26 ;  /* 0x000000040d1c7824 */ /* 0x040fe400078e021a */
[----:B------:R0:W5:Y:S01]  /*0560*/  LDG.E.U16 R43, desc[UR8][R24.64] ;  /* 0x00000008182b7981 */ /* 0x000162000c1e1500 */
[-C--:B------:R-:W-:Y:S01]  /*0570*/  LEA.HI.X.SX32 R23, R8, R3.reuse, 0x1, P0 ;  /* 0x0000000308177211 */ /* 0x080fe200000f0eff */
[C---:B------:R-:W-:Y:S01]  /*0580*/  IMAD R8, R13.reuse, 0x4, R28 ;  /* 0x000000040d087824 */ /* 0x040fe200078e021c */
[-C--:B-1----:R-:W-:Y:S01]  /*0590*/  LEA R16, P0, R26, R4.reuse, 0x1 ;  /* 0x000000041a107211 */ /* 0x082fe200078008ff */
[----:B------:R1:W5:Y:S02]  /*05a0*/  LDG.E.U16 R44, desc[UR8][R20.64] ;  /* 0x00000008142c7981 */ /* 0x000364000c1e1500 */
[C---:B------:R-:W-:Y:S01]  /*05b0*/  IMAD R30, R13.reuse, 0x4, R8 ;  /* 0x000000040d1e7824 */ /* 0x040fe200078e0208 */
[-C--:B0-----:R-:W-:Y:S01]  /*05c0*/  LEA R18, P1, R28, R4.reuse, 0x1 ;  /* 0x000000041c127211 */ /* 0x081fe200078208ff */
[----:B------:R0:W5:Y:S01]  /*05d0*/  LDG.E.U16 R45, desc[UR8][R22.64] ;  /* 0x00000008162d7981 */ /* 0x000162000c1e1500 */
[----:B------:R-:W-:Y:S01]  /*05e0*/  LEA.HI.X.SX32 R17, R26, R3, 0x1, P0 ;  /* 0x000000031a117211 */ /* 0x000fe200000f0eff */
[----:B------:R-:W-:Y:S01]  /*05f0*/  IMAD R32, R13, 0x4, R30 ;  /* 0x000000040d207824 */ /* 0x000fe200078e021e */
[----:B------:R-:W-:-:S02]  /*0600*/  LEA R24, P0, R8, R4, 0x1 ;  /* 0x0000000408187211 */ /* 0x000fc400078008ff */
[-C--:B------:R-:W-:Y:S01]  /*0610*/  LEA.HI.X.SX32 R19, R28, R3.reuse, 0x1, P1 ;  /* 0x000000031c137211 */ /* 0x080fe200008f0eff */
[C---:B------:R-:W-:Y:S01]  /*0620*/  IMAD R28, R13.reuse, 0x4, R32 ;  /* 0x000000040d1c7824 */ /* 0x040fe200078e0220 */
[-C--:B------:R-:W-:Y:S01]  /*0630*/  LEA.HI.X.SX32 R25, R8, R3.reuse, 0x1, P0 ;  /* 0x0000000308197211 */ /* 0x080fe200000f0eff */
[----:B------:R0:W5:Y:S01]  /*0640*/  LDG.E.U16 R46, desc[UR8][R16.64] ;  /* 0x00000008102e7981 */ /* 0x000162000c1e1500 */
[-C--:B-1----:R-:W-:Y:S01]  /*0650*/  LEA R20, P0, R30, R4.reuse, 0x1 ;  /* 0x000000041e147211 */ /* 0x082fe200078008ff */
[C---:B------:R-:W-:Y:S01]  /*0660*/  IMAD R8, R13.reuse, 0x4, R28 ;  /* 0x000000040d087824 */ /* 0x040fe200078e021c */
[-C--:B------:R-:W-:Y:S01]  /*0670*/  LEA R26, P1, R28, R4.reuse, 0x1 ;  /* 0x000000041c1a7211 */ /* 0x080fe200078208ff */
[----:B------:R1:W5:Y:S01]  /*0680*/  LDG.E.U16 R47, desc[UR8][R18.64] ;  /* 0x00000008122f7981 */ /* 0x000362000c1e1500 */
[-C--:B------:R-:W-:Y:S01]  /*0690*/  LEA.HI.X.SX32 R21, R30, R3.reuse, 0x1, P0 ;  /* 0x000000031e157211 */ /* 0x080fe200000f0eff */
[C---:B------:R-:W-:Y:S01]  /*06a0*/  IMAD R30, R13.reuse, 0x4, R8 ;  /* 0x000000040d1e7824 */ /* 0x040fe200078e0208 */
[CC--:B0-----:R-:W-:Y:S01]  /*06b0*/  LEA R22, P0, R32.reuse, R4.reuse, 0x1 ;  /* 0x0000000420167211 */ /* 0x0c1fe200078008ff */
[----:B------:R-:W5:Y:S02]  /*06c0*/  LDG.E.U16 R48, desc[UR8][R24.64] ;  /* 0x0000000818307981 */ /* 0x000f64000c1e1500 */
[C---:B------:R-:W-:Y:S01]  /*06d0*/  IMAD R34, R13.reuse, 0x4, R30 ;  /* 0x000000040d227824 */ /* 0x040fe200078e021e */
[----:B------:R-:W-:Y:S01]  /*06e0*/  LEA.HI.X.SX32 R23, R32, R3, 0x1, P0 ;  /* 0x0000000320177211 */ /* 0x000fe200000f0eff */
[----:B------:R0:W5:Y:S02]  /*06f0*/  LDG.E.U16 R49, desc[UR8][R20.64] ;  /* 0x0000000814317981 */ /* 0x000164000c1e1500 */
[C---:B------:R-:W-:Y:S01]  /*0700*/  IMAD R16, R13.reuse, 0x4, R34 ;  /* 0x000000040d107824 */ /* 0x040fe200078e0222 */
[----:B-1----:R-:W-:Y:S01]  /*0710*/  LEA R18, P0, R30, R4, 0x1 ;  /* 0x000000041e127211 */ /* 0x002fe200078008ff */
[----:B------:R-:W5:Y:S02]  /*0720*/  LDG.E.U16 R50, desc[UR8][R22.64] ;  /* 0x0000000816327981 */ /* 0x000f64000c1e1500 */
[----:B------:R-:W-:-:S04]  /*0730*/  IMAD R32, R13, 0x4, R16 ;  /* 0x000000040d207824 */ /* 0x000fc800078e0210 */
[----:B------:R-:W-:-:S05]  /*0740*/  IMAD R36, R13, 0x4, R32 ;  /* 0x000000040d247824 */ /* 0x000fca00078e0220 */
[----:B------:R-:W-:-:S05]  /*0750*/  LEA R38, R13, R36, 0x2 ;  /* 0x000000240d267211 */ /* 0x000fca00078e10ff */
[C---:B0-----:R-:W-:Y:S01]  /*0760*/  IMAD R20, R13.reuse, 0x4, R38 ;  /* 0x000000040d147824 */ /* 0x041fe200078e0226 */
[-C--:B------:R-:W-:Y:S02]  /*0770*/  LEA.HI.X.SX32 R27, R28, R3.reuse, 0x1, P1 ;  /* 0x000000031c1b7211 */ /* 0x080fe400008f0eff */
[-C--:B------:R-:W-:Y:S02]  /*0780*/  LEA.HI.X.SX32 R19, R30, R3.reuse, 0x1, P0 ;  /* 0x000000031e137211 */ /* 0x080fe400000f0eff */
[-C--:B------:R-:W-:Y:S01]  /*0790*/  LEA R24, P0, R16, R4.reuse, 0x1 ;  /* 0x0000000410187211 */ /* 0x080fe200078008ff */
[----:B------:R-:W-:Y:S01]  /*07a0*/  IMAD R13, R13, 0x4, R20 ;  /* 0x000000040d0d7824 */ /* 0x000fe200078e0214 */
[-C--:B------:R-:W-:Y:S01]  /*07b0*/  LEA R28, P1, R36, R4.reuse, 0x1 ;  /* 0x00000004241c7211 */ /* 0x080fe200078208ff */
[----:B------:R-:W5:Y:S01]  /*07c0*/  LDG.E.U16 R51, desc[UR8][R18.64] ;  /* 0x0000000812337981 */ /* 0x000f62000c1e1500 */
[----:B------:R-:W-:Y:S02]  /*07d0*/  LEA R30, P2, R20, R4, 0x1 ;  /* 0x00000004141e7211 */ /* 0x000fe400078408ff */
[-C--:B------:R-:W-:Y:S01]  /*07e0*/  LEA.HI.X.SX32 R25, R16, R3.reuse, 0x1, P0 ;  /* 0x0000000310197211 */ /* 0x080fe200000f0eff */
[----:B------:R-:W5:Y:S01]  /*07f0*/  LDG.E.U16 R26, desc[UR8][R26.64] ;  /* 0x000000081a1a7981 */ /* 0x000f62000c1e1500 */
[----:B------:R-:W-:-:S02]  /*0800*/  LEA.HI.X.SX32 R29, R36, R3, 0x1, P1 ;  /* 0x00000003241d7211 */ /* 0x000fc400008f0eff */
[-C--:B------:R-:W-:Y:S01]  /*0810*/  LEA.HI.X.SX32 R31, R20, R3.reuse, 0x1, P2 ;  /* 0x00000003141f7211 */ /* 0x080fe200010f0eff */
[----:B------:R0:W5:Y:S01]  /*0820*/  LDG.E.U16 R36, desc[UR8][R24.64] ;  /* 0x0000000818247981 */ /* 0x000162000c1e1500 */
[-C--:B------:R-:W-:Y:S02]  /*0830*/  LEA R20, P1, R32, R4.reuse, 0x1 ;  /* 0x0000000420147211 */ /* 0x080fe400078208ff */
[-C--:B------:R-:W-:Y:S01]  /*0840*/  LEA R16, P0, R8, R4.reuse, 0x1 ;  /* 0x0000000408107211 */ /* 0x080fe200078008ff */
[----:B------:R-:W5:Y:S01]  /*0850*/  LDG.E.U16 R28, desc[UR8][R28.64] ;  /* 0x000000081c1c7981 */ /* 0x000f62000c1e1500 */
[-C--:B------:R-:W-:Y:S02]  /*0860*/  LEA.HI.X.SX32 R21, R32, R3.reuse, 0x1, P1 ;  /* 0x0000000320157211 */ /* 0x080fe400008f0eff */
[----:B------:R-:W-:Y:S01]  /*0870*/  LEA.HI.X.SX32 R17, R8, R3, 0x1, P0 ;  /* 0x0000000308117211 */ /* 0x000fe200000f0eff */
[----:B------:R-:W5:Y:S01]  /*0880*/  LDG.E.U16 R30, desc[UR8][R30.64] ;  /* 0x000000081e1e7981 */ /* 0x000f62000c1e1500 */
[----:B0-----:R-:W-:-:S02]  /*0890*/  LEA R24, P1, R13, R4, 0x1 ;  /* 0x000000040d187211 */ /* 0x001fc400078208ff */
[CC--:B------:R-:W-:Y:S01]  /*08a0*/  LEA R18, P0, R34.reuse, R4.reuse, 0x1 ;  /* 0x0000000422127211 */ /* 0x0c0fe200078008ff */
[----:B------:R0:W5:Y:S01]  /*08b0*/  LDG.E.U16 R16, desc[UR8][R16.64] ;  /* 0x0000000810107981 */ /* 0x000162000c1e1500 */
[-C--:B------:R-:W-:Y:S02]  /*08c0*/  LEA.HI.X.SX32 R25, R13, R3.reuse, 0x1, P1 ;  /* 0x000000030d197211 */ /* 0x080fe400008f0eff */
[----:B------:R-:W-:Y:S01]  /*08d0*/  LEA.HI.X.SX32 R19, R34, R3, 0x1, P0 ;  /* 0x0000000322137211 */ /* 0x000fe200000f0eff */
[----:B------:R-:W5:Y:S01]  /*08e0*/  LDG.E.U16 R20, desc[UR8][R20.64] ;  /* 0x0000000814147981 */ /* 0x000f62000c1e1500 */
[----:B------:R-:W-:-:S03]  /*08f0*/  LEA R22, P0, R38, R4, 0x1 ;  /* 0x0000000426167211 */ /* 0x000fc600078008ff */
[----:B------:R1:W5:Y:S01]  /*0900*/  LDG.E.U16 R13, desc[UR8][R24.64] ;  /* 0x00000008180d7981 */ /* 0x000362000c1e1500 */
[----:B------:R-:W-:-:S03]  /*0910*/  LEA.HI.X.SX32 R23, R38, R3, 0x1, P0 ;  /* 0x0000000326177211 */ /* 0x000fc600000f0eff */
[----:B------:R-:W5:Y:S04]  /*0920*/  LDG.E.U16 R18, desc[UR8][R18.64] ;  /* 0x0000000812127981 */ /* 0x000f68000c1e1500 */
[----:B------:R-:W5:Y:S01]  /*0930*/  LDG.E.U16 R22, desc[UR8][R22.64] ;  /* 0x0000000816167981 */ /* 0x000f62000c1e1500 */
[----:B------:R-:W0:Y:S01]  /*0940*/  S2UR UR4, SR_CgaCtaId ;  /* 0x00000000000479c3 */ /* 0x000e220000008800 */
[C---:B------:R-:W-:Y:S01]  /*0950*/  LOP3.LUT R4, R14.reuse, 0xc0, RZ, 0xc0, !PT ;  /* 0x000000c00e047812 */ /* 0x040fe200078ec0ff */
[----:B------:R-:W-:Y:S01]  /*0960*/  UMOV UR60, 0x400 ;  /* 0x00000400003c7882 */ /* 0x000fe20000000000 */
[----:B------:R-:W-:Y:S02]  /*0970*/  IMAD.SHL.U32 R3, R14, 0x2, RZ ;  /* 0x000000020e037824 */ /* 0x000fe400078e00ff */
[----:B------:R-:W-:-:S04]  /*0980*/  SHF.R.U32.HI R32, RZ, 0x2, R4 ;  /* 0x00000002ff207819 */ /* 0x000fc80000011604 */
[----:B------:R-:W-:Y:S01]  /*0990*/  LOP3.LUT R32, R32, 0x1fe, R3, 0x78, !PT ;  /* 0x000001fe20207812 */ /* 0x000fe200078e7803 */
[----:B0-----:R-:W-:Y:S01]  /*09a0*/  ULEA UR60, UR4, UR60, 0x18 ;  /* 0x0000003c043c7291 */ /* 0x001fe2000f8ec03f */
[C---:B------:R-:W-:Y:S01]  /*09b0*/  LOP3.LUT R8, R14.reuse, 0x80, RZ, 0xc0, !PT ;  /* 0x000000800e087812 */ /* 0x040fe200078ec0ff */
[----:B------:R-:W-:-:S03]  /*09c0*/  IMAD.SHL.U32 R17, R14, 0x200, RZ ;  /* 0x000002000e117824 */ /* 0x000fc600078e00ff */
[----:B------:R-:W-:Y:S01]  /*09d0*/  R2UR UR4, R8 ;  /* 0x00000000080472ca */ /* 0x000fe200000e0000 */
[----:B------:R-:W-:Y:S01]  /*09e0*/  IMAD.SHL.U32 R34, R14, 0x20, RZ ;  /* 0x000000200e227824 */ /* 0x000fe200078e00ff */
[----:B------:R-:W-:Y:S02]  /*09f0*/  LOP3.LUT R17, R17, 0x3000, RZ, 0xc0, !PT ;  /* 0x0000300011117812 */ /* 0x000fe400078ec0ff */
[----:B------:R-:W-:Y:S02]  /*0a00*/  ISETP.NE.U32.AND P0, PT, R4, RZ, PT ;  /* 0x000000ff0400720c */ /* 0x000fe40003f05070 */
[----:B------:R-:W-:Y:S01]  /*0a10*/  LOP3.LUT R4, R17, 0x60, R34, 0xf8, !PT ;  /* 0x0000006011047812 */ /* 0x000fe200078ef822 */
[----:B------:R-:W-:Y:S01]  /*0a20*/  IMAD.MOV.U32 R61, RZ, RZ, -0x800000 ;  /* 0xff800000ff3d7424 */ /* 0x000fe200078e00ff */
[----:B-1----:R-:W-:Y:S01]  /*0a30*/  CS2R R24, SRZ ;  /* 0x0000000000187805 */ /* 0x002fe2000001ff00 */
[----:B------:R-:W-:Y:S01]  /*0a40*/  IMAD.MOV.U32 R114, RZ, RZ, 0x3f800000 ;  /* 0x3f800000ff727424 */ /* 0x000fe200078e00ff */
[----:B------:R-:W-:-:S03]  /*0a50*/  CS2R R52, SRZ ;  /* 0x0000000000347805 */ /* 0x000fc6000001ff00 */
[----:B------:R-:W-:Y:S01]  /*0a60*/  IMAD.U32 R17, RZ, RZ, UR4 ;  /* 0x00000004ff117e24 */ /* 0x000fe2000f8e00ff */
[----:B------:R-:W-:Y:S01]  /*0a70*/  CS2R R54, SRZ ;  /* 0x0000000000367805 */ /* 0x000fe2000001ff00 */
[----:B------:R-:W-:Y:S02]  /*0a80*/  IMAD.MOV.U32 R115, RZ, RZ, 0x3f800000 ;  /* 0x3f800000ff737424 */ /* 0x000fe400078e00ff */
[----:B------:R-:W-:Y:S01]  /*0a90*/  IMAD.MOV.U32 R60, RZ, RZ, -0x800000 ;  /* 0xff800000ff3c7424 */ /* 0x000fe200078e00ff */
[----:B--2---:R0:W-:Y:S02]  /*0aa0*/  STS.U16 [R32+UR60], R5 ;  /* 0x0000000520007988 */ /* 0x0041e4000800043c */
[----:B0-----:R-:W0:Y:S02]  /*0ab0*/  LDC R5, c[0x0][0x280] ;  /* 0x0000a000ff057b82 */ /* 0x001e240000000800 */
[----:B---3--:R1:W-:Y:S02]  /*0ac0*/  STS.U16 [R32+UR60+0x400], R7 ;  /* 0x0004000720007988 */ /* 0x0083e4000800043c */
[----:B-1----:R-:W-:-:S02]  /*0ad0*/  LOP3.LUT R7, R32, 0x40, RZ, 0x3c, !PT ;  /* 0x0000004020077812 */ /* 0x002fc400078e3cff */
[----:B----4-:R-:W-:Y:S01]  /*0ae0*/  STS.U16 [R32+UR60+0x800], R11 ;  /* 0x0008000b20007988 */ /* 0x010fe2000800043c */
[----:B0-----:R-:W-:-:S03]  /*0af0*/  ISETP.GE.AND P1, PT, R5, 0x1, PT ;  /* 0x000000010500780c */ /* 0x001fc60003f26270 */
[----:B------:R-:W-:Y:S04]  /*0b00*/  STS.U16 [R32+UR60+0xc00], R15 ;  /* 0x000c000f20007988 */ /* 0x000fe8000800043c */
[----:B------:R0:W-:Y:S04]  /*0b10*/  STS.U16 [R32+UR60+0x1000], R35 ;  /* 0x0010002320007988 */ /* 0x0001e8000800043c */
[----:B-----5:R1:W-:Y:S04]  /*0b20*/  STS.U16 [R32+UR60+0x1400], R39 ;  /* 0x0014002720007988 */ /* 0x0203e8000800043c */
[----:B------:R-:W-:Y:S04]  /*0b30*/  STS.U16 [R32+UR60+0x1800], R41 ;  /* 0x0018002920007988 */ /* 0x000fe8000800043c */
[----:B------:R-:W-:Y:S04]  /*0b40*/  STS.U16 [R32+UR60+0x1c00], R43 ;  /* 0x001c002b20007988 */ /* 0x000fe8000800043c */
[----:B------:R-:W-:Y:S04]  /*0b50*/  STS.U16 [R32+UR60+0x2000], R45 ;  /* 0x0020002d20007988 */ /* 0x000fe8000800043c */
[----:B------:R-:W-:Y:S04]  /*0b60*/  STS.U16 [R32+UR60+0x2400], R47 ;  /* 0x0024002f20007988 */ /* 0x000fe8000800043c */
[----:B------:R-:W-:Y:S01]  /*0b70*/  STS.U16 [R32+UR60+0x2800], R49 ;  /* 0x0028003120007988 */ /* 0x000fe2000800043c */
[----:B0-----:R-:W-:-:S02]  /*0b80*/  CS2R R34, SRZ ;  /* 0x0000000000227805 */ /* 0x001fc4000001ff00 */
[----:B-1----:R-:W-:Y:S02]  /*0b90*/  CS2R R38, SRZ ;  /* 0x0000000000267805 */ /* 0x002fe4000001ff00 */
[----:B------:R-:W-:Y:S01]  /*0ba0*/  SHF.R.U32.HI R11, RZ, 0x1, R14 ;  /* 0x00000001ff0b7819 */ /* 0x000fe2000001160e */
[----:B------:R-:W-:Y:S04]  /*0bb0*/  STS.U16 [R32+UR60+0x3000], R51 ;  /* 0x0030003320007988 */ /* 0x000fe8000800043c */
[----:B------:R-:W-:Y:S04]  /*0bc0*/  STS.U16 [R32+UR60+0x2c00], R26 ;  /* 0x002c001a20007988 */ /* 0x000fe8000800043c */
[----:B------:R-:W-:Y:S04]  /*0bd0*/  STS.U16 [R32+UR60+0x3400], R36 ;  /* 0x0034002420007988 */ /* 0x000fe8000800043c */
[----:B------:R-:W-:Y:S04]  /*0be0*/  STS.U16 [R32+UR60+0x3800], R28 ;  /* 0x0038001c20007988 */ /* 0x000fe8000800043c */
[----:B------:R-:W-:Y:S04]  /*0bf0*/  STS.U16 [R32+UR60+0x3c00], R30 ;  /* 0x003c001e20007988 */ /* 0x000fe8000800043c */
[----:B------:R0:W-:Y:S04]  /*0c00*/  STS.U16 [R7+UR60+0x600], R10 ;  /* 0x0006000a07007988 */ /* 0x0001e8000800043c */
[----:B------:R1:W-:Y:S04]  /*0c10*/  STS.U16 [R7+UR60+0xa00], R12 ;  /* 0x000a000c07007988 */ /* 0x0003e8000800043c */
[----:B------:R2:W-:Y:S01]  /*0c20*/  STS.U16 [R7+UR60+0x3e00], R13 ;  /* 0x003e000d07007988 */ /* 0x0005e2000800043c */
[----:B0-----:R-:W-:-:S02]  /*0c30*/  IMAD.SHL.U32 R10, R14, 0x4, RZ ;  /* 0x000000040e0a7824 */ /* 0x001fc400078e00ff */
[C---:B-1----:R-:W-:Y:S02]  /*0c40*/  IMAD.SHL.U32 R12, R14.reuse, 0x800, RZ ;  /* 0x000008000e0c7824 */ /* 0x042fe400078e00ff */
[----:B--2---:R-:W-:Y:S01]  /*0c50*/  IMAD.SHL.U32 R13, R14, 0x8, RZ ;  /* 0x000000080e0d7824 */ /* 0x004fe200078e00ff */
[----:B------:R-:W-:Y:S04]  /*0c60*/  STS.U16 [R7+UR60+0x200], R9 ;  /* 0x0002000907007988 */ /* 0x000fe8000800043c */
[----:B------:R-:W-:Y:S01]  /*0c70*/  LOP3.LUT R15, R13, 0x300, RZ, 0xc0, !PT ;  /* 0x000003000d0f7812 */ /* 0x000fe200078ec0ff */
[----:B------:R0:W-:Y:S01]  /*0c80*/  STS.U16 [R7+UR60+0xe00], R33 ;  /* 0x000e002107007988 */ /* 0x0001e2000800043c */
[----:B------:R-:W-:-:S03]  /*0c90*/  CS2R R26, SRZ ;  /* 0x00000000001a7805 */ /* 0x000fc6000001ff00 */
[----:B------:R1:W-:Y:S01]  /*0ca0*/  STS.U16 [R7+UR60+0x1200], R37 ;  /* 0x0012002507007988 */ /* 0x0003e2000800043c */
[----:B------:R-:W-:-:S03]  /*0cb0*/  LOP3.LUT R15, R15, 0x70, R10, 0xf8, !PT ;  /* 0x000000700f0f7812 */ /* 0x000fc600078ef80a */
[----:B------:R2:W-:Y:S01]  /*0cc0*/  STS.U16 [R7+UR60+0x1600], R40 ;  /* 0x0016002807007988 */ /* 0x0005e2000800043c */
[----:B------:R-:W-:-:S03]  /*0cd0*/  CS2R R28, SRZ ;  /* 0x00000000001c7805 */ /* 0x000fc6000001ff00 */
[----:B------:R3:W-:Y:S01]  /*0ce0*/  STS.U16 [R7+UR60+0x1a00], R42 ;  /* 0x001a002a07007988 */ /* 0x0007e2000800043c */
[----:B------:R-:W-:-:S03]  /*0cf0*/  CS2R R30, SRZ ;  /* 0x00000000001e7805 */ /* 0x000fc6000001ff00 */
[----:B------:R4:W-:Y:S01]  /*0d00*/  STS.U16 [R7+UR60+0x1e00], R44 ;  /* 0x001e002c07007988 */ /* 0x0009e2000800043c */
[----:B0-----:R-:W-:-:S03]  /*0d10*/  CS2R R32, SRZ ;  /* 0x0000000000207805 */ /* 0x001fc6000001ff00 */
[----:B------:R0:W-:Y:S01]  /*0d20*/  STS.U16 [R7+UR60+0x2200], R46 ;  /* 0x0022002e07007988 */ /* 0x0001e2000800043c */
[----:B-1----:R-:W-:-:S03]  /*0d30*/  CS2R R36, SRZ ;  /* 0x0000000000247805 */ /* 0x002fc6000001ff00 */
[----:B------:R1:W-:Y:S01]  /*0d40*/  STS.U16 [R7+UR60+0x2600], R48 ;  /* 0x0026003007007988 */ /* 0x0003e2000800043c */
[----:B--2---:R-:W-:-:S03]  /*0d50*/  CS2R R40, SRZ ;  /* 0x0000000000287805 */ /* 0x004fc6000001ff00 */
[----:B------:R2:W-:Y:S01]  /*0d60*/  STS.U16 [R7+UR60+0x2a00], R50 ;  /* 0x002a003207007988 */ /* 0x0005e2000800043c */
[----:B---3--:R-:W-:-:S03]  /*0d70*/  CS2R R42, SRZ ;  /* 0x00000000002a7805 */ /* 0x008fc6000001ff00 */
[----:B------:R3:W-:Y:S01]  /*0d80*/  STS.U16 [R7+UR60+0x2e00], R16 ;  /* 0x002e001007007988 */ /* 0x0007e2000800043c */
[----:B----4-:R-:W-:-:S03]  /*0d90*/  CS2R R44, SRZ ;  /* 0x00000000002c7805 */ /* 0x010fc6000001ff00 */
[----:B------:R3:W-:Y:S01]  /*0da0*/  STS.U16 [R7+UR60+0x3200], R18 ;  /* 0x0032001207007988 */ /* 0x0007e2000800043c */
[----:B0-----:R-:W-:-:S03]  /*0db0*/  CS2R R46, SRZ ;  /* 0x00000000002e7805 */ /* 0x001fc6000001ff00 */
[----:B------:R3:W-:Y:S01]  /*0dc0*/  STS.U16 [R7+UR60+0x3600], R20 ;  /* 0x0036001407007988 */ /* 0x0007e2000800043c */
[----:B-1----:R-:W-:-:S03]  /*0dd0*/  CS2R R48, SRZ ;  /* 0x0000000000307805 */ /* 0x002fc6000001ff00 */
[----:B------:R3:W-:Y:S01]  /*0de0*/  STS.U16 [R7+UR60+0x3a00], R22 ;  /* 0x003a001607007988 */ /* 0x0007e2000800043c */
[----:B--2---:R-:W-:Y:S02]  /*0df0*/  CS2R R50, SRZ ;  /* 0x0000000000327805 */ /* 0x004fe4000001ff00 */
[----:B------:R-:W-:Y:S02]  /*0e00*/  LOP3.LUT R12, R12, 0x3000, RZ, 0xc0, !PT ;  /* 0x000030000c0c7812 */ /* 0x000fe400078ec0ff */
[----:B------:R-:W-:Y:S02]  /*0e10*/  LOP3.LUT R13, R13, 0x38, RZ, 0xc0, !PT ;  /* 0x000000380d0d7812 */ /* 0x000fe400078ec0ff */
[----:B------:R-:W-:Y:S02]  /*0e20*/  LOP3.LUT R10, R10, 0xc0, RZ, 0xc0, !PT ;  /* 0x000000c00a0a7812 */ /* 0x000fe400078ec0ff */
[----:B------:R-:W-:Y:S01]  /*0e30*/  LOP3.LUT R9, R14, 0x7f, RZ, 0xc0, !PT ;  /* 0x0000007f0e097812 */ /* 0x000fe200078ec0ff */
[----:B---3--:R-:W-:Y:S06]  /*0e40*/  @!P1 BRA `(.L_x_0) ;  /* 0x0000001800109947 */ /* 0x008fec0003800000 */
[----:B------:R-:W0:Y:S01]  /*0e50*/  LDC.64 R94, c[0x0][0x250] ;  /* 0x00009400ff5e7b82 */ /* 0x000e220000000a00 */
[----:B------:R-:W-:Y:S01]  /*0e60*/  R2UR UR4, R8 ;  /* 0x00000000080472ca */ /* 0x000fe200000e0000 */
[----:B------:R-:W-:Y:S01]  /*0e70*/  ULDC UR5, c[0x0][0x258] ;  /* 0x0000960000057ab9 */ /* 0x000fe20000000800 */
[--C-:B------:R-:W-:Y:S01]  /*0e80*/  SHF.R.U32.HI R18, RZ, 0x7, R14.reuse ;  /* 0x00000007ff127819 */ /* 0x100fe2000001160e */
[----:B------:R-:W-:Y:S01]  /*0e90*/  IMAD.SHL.U32 R7, R6, 0x2, RZ ;  /* 0x0000000206077824 */ /* 0x000fe200078e00ff */
[--C-:B------:R-:W-:Y:S01]  /*0ea0*/  SHF.R.U32.HI R6, RZ, 0x5, R14.reuse ;  /* 0x00000005ff067819 */ /* 0x100fe2000001160e */
[----:B------:R-:W-:Y:S01]  /*0eb0*/  IMAD R16, R9, UR5, RZ ;  /* 0x0000000509107c24 */ /* 0x000fe2000f8e02ff */
[----:B------:R-:W-:Y:S01]  /*0ec0*/  SGXT.U32 R18, R18, 0x1 ;  /* 0x000000011212781a */ /* 0x000fe20000000000 */
[----:B------:R-:W1:Y:S01]  /*0ed0*/  S2UR UR8, SR_CTAID.Y ;  /* 0x00000000000879c3 */ /* 0x000e620000002600 */
[----:B------:R-:W-:Y:S01]  /*0ee0*/  ULDC.64 UR6, c[0x0][0x218] ;  /* 0x0000860000067ab9 */ /* 0x000fe20000000a00 */
[----:B------:R-:W-:Y:S01]  /*0ef0*/  IMAD.HI R17, R16, 0x2, RZ ;  /* 0x0000000210117827 */ /* 0x000fe200078e02ff */
[C---:B------:R-:W-:Y:S01]  /*0f00*/  LOP3.LUT R19, R14.reuse, 0x40, RZ, 0xc0, !PT ;  /* 0x000000400e137812 */ /* 0x040fe200078ec0ff */
[----:B------:R-:W-:Y:S01]  /*0f10*/  USHF.R.U32.HI UR32, URZ, 0x4, UR60 ;  /* 0x000000043f207899 */ /* 0x000fe2000801163c */
[----:B------:R-:W-:Y:S01]  /*0f20*/  LOP3.LUT R26, R14, 0xf, RZ, 0xc0, !PT ;  /* 0x0000000f0e1a7812 */ /* 0x000fe200078ec0ff */
[----:B------:R-:W-:Y:S01]  /*0f30*/  UISETP.NE.U32.AND UP0, UPT, UR4, URZ, UPT ;  /* 0x0000003f0400728c */ /* 0x000fe2000bf05070 */
[----:B------:R-:W-:Y:S01]  /*0f40*/  SHF.R.U32.HI R21, RZ, 0x4, R14 ;  /* 0x00000004ff157819 */ /* 0x000fe2000001160e */
[----:B------:R-:W2:Y:S01]  /*0f50*/  LDC.64 R92, c[0x0][0x260] ;  /* 0x00009800ff5c7b82 */ /* 0x000ea20000000a00 */
[----:B------:R-:W-:Y:S01]  /*0f60*/  USGXT.U32 UR32, UR32, 0xe ;  /* 0x0000000e2020789a */ /* 0x000fe20008000000 */
[----:B------:R-:W-:Y:S01]  /*0f70*/  IMAD.MOV.U32 R114, RZ, RZ, 0x3f800000 ;  /* 0x3f800000ff727424 */ /* 0x000fe200078e00ff */
[----:B------:R-:W-:Y:S01]  /*0f80*/  USEL UR4, URZ, 0x90, !UP0 ;  /* 0x000000903f047887 */ /* 0x000fe2000c000000 */
[----:B------:R-:W-:Y:S01]  /*0f90*/  IMAD.MOV.U32 R112, RZ, RZ, -0x800000 ;  /* 0xff800000ff707424 */ /* 0x000fe200078e00ff */
[----:B------:R-:W-:Y:S01]  /*0fa0*/  CS2R R28, SRZ ;  /* 0x00000000001c7805 */ /* 0x000fe2000001ff00 */
[----:B------:R-:W-:Y:S01]  /*0fb0*/  IMAD.MOV.U32 R113, RZ, RZ, RZ ;  /* 0x000000ffff717224 */ /* 0x000fe200078e00ff */
[----:B------:R-:W-:Y:S01]  /*0fc0*/  CS2R R30, SRZ ;  /* 0x00000000001e7805 */ /* 0x000fe2000001ff00 */
[----:B0-----:R-:W-:Y:S01]  /*0fd0*/  IMAD R20, R18, R95, RZ ;  /* 0x0000005f12147224 */ /* 0x001fe200078e02ff */
[----:B------:R-:W-:Y:S01]  /*0fe0*/  LOP3.LUT R22, R7, UR4, RZ, 0x3c, !PT ;  /* 0x0000000407167c12 */ /* 0x000fe2000f8e3cff */
[----:B------:R-:W-:Y:S01]  /*0ff0*/  IMAD.SHL.U32 R18, R16, 0x2, RZ ;  /* 0x0000000210127824 */ /* 0x000fe200078e00ff */
[----:B------:R-:W-:Y:S01]  /*1000*/  R2UR UR4, R6 ;  /* 0x00000000060472ca */ /* 0x000fe200000e0000 */
[----:B------:R-:W-:Y:S01]  /*1010*/  IMAD R16, R95, 0x2, R20 ;  /* 0x000000025f107824 */ /* 0x000fe200078e0214 */
[----:B------:R-:W0:Y:S01]  /*1020*/  LDC R27, c[0x0][0x268] ;  /* 0x00009a00ff1b7b82 */ /* 0x000e220000000800 */
[----:B------:R-:W-:Y:S01]  /*1030*/  IMAD.MOV.U32 R115, RZ, RZ, 0x3f800000 ;  /* 0x3f800000ff737424 */ /* 0x000fe200078e00ff */
[----:B------:R-:W-:Y:S01]  /*1040*/  CS2R R32, SRZ ;  /* 0x0000000000207805 */ /* 0x000fe2000001ff00 */
[----:B-1----:R-:W-:Y:S01]  /*1050*/  IMAD R94, R94, UR8, RZ ;  /* 0x000000085e5e7c24 */ /* 0x002fe2000f8e02ff */
[----:B------:R-:W-:-:S02]  /*1060*/  CS2R R34, SRZ ;  /* 0x0000000000227805 */ /* 0x000fc4000001ff00 */
[----:B------:R-:W-:Y:S02]  /*1070*/  CS2R R36, SRZ ;  /* 0x0000000000247805 */ /* 0x000fe4000001ff00 */
[----:B------:R-:W-:Y:S01]  /*1080*/  CS2R R38, SRZ ;  /* 0x0000000000267805 */ /* 0x000fe2000001ff00 */
[C---:B------:R-:W-:Y:S01]  /*1090*/  IMAD.SHL.U32 R7, R94.reuse, 0x2, RZ ;  /* 0x000000025e077824 */ /* 0x040fe200078e00ff */
[----:B------:R-:W-:Y:S01]  /*10a0*/  CS2R R40, SRZ ;  /* 0x0000000000287805 */ /* 0x000fe2000001ff00 */
[----:B------:R-:W-:Y:S01]  /*10b0*/  IMAD.HI R94, R94, 0x2, RZ ;  /* 0x000000025e5e7827 */ /* 0x000fe200078e02ff */
[----:B------:R-:W-:Y:S02]  /*10c0*/  CS2R R42, SRZ ;  /* 0x00000000002a7805 */ /* 0x000fe4000001ff00 */
[----:B------:R-:W-:Y:S02]  /*10d0*/  CS2R R44, SRZ ;  /* 0x00000000002c7805 */ /* 0x000fe4000001ff00 */
[----:B------:R-:W-:Y:S01]  /*10e0*/  IADD3 R77, P1, P2, R18, UR6, R7 ;  /* 0x00000006124d7c10 */ /* 0x000fe2000fa3e007 */
[----:B------:R-:W-:Y:S01]  /*10f0*/  IMAD R18, R95, 0x2, R16 ;  /* 0x000000025f127824 */ /* 0x000fe200078e0210 */
[----:B------:R-:W-:Y:S01]  /*1100*/  UIADD3 UR6, UR60, 0x4000, URZ ;  /* 0x000040003c067890 */ /* 0x000fe2000fffe03f */
[----:B------:R-:W-:Y:S01]  /*1110*/  IMAD R7, R19, 0x20, R22 ;  /* 0x0000002013077824 */ /* 0x000fe200078e0216 */
[----:B------:R-:W-:Y:S01]  /*1120*/  IADD3.X R17, R17, UR7, R94, P1, P2 ;  /* 0x0000000711117c10 */ /* 0x000fe20008fe445e */
[C---:B------:R-:W-:Y:S01]  /*1130*/  IMAD R22, R95.reuse, 0x2, R18 ;  /* 0x000000025f167824 */ /* 0x040fe200078e0212 */
[-C--:B------:R-:W-:Y:S01]  /*1140*/  LEA R90, P1, R20, R77.reuse, 0x1 ;  /* 0x0000004d145a7211 */ /* 0x080fe200078208ff */
[----:B------:R-:W-:Y:S01]  /*1150*/  IMAD.U32 R19, RZ, RZ, UR4 ;  /* 0x00000004ff137e24 */ /* 0x000fe2000f8e00ff */
[----:B------:R-:W-:Y:S01]  /*1160*/  LEA R88, P2, R16, R77, 0x1 ;  /* 0x0000004d10587211 */ /* 0x000fe200078408ff */
[C---:B------:R-:W-:Y:S01]  /*1170*/  IMAD R24, R95.reuse, 0x2, R22 ;  /* 0x000000025f187824 */ /* 0x040fe200078e0216 */
[----:B------:R-:W-:Y:S01]  /*1180*/  LEA.HI.X.SX32 R91, R20, R17, 0x1, P1 ;  /* 0x00000011145b7211 */ /* 0x000fe200008f0eff */
[----:B--2---:R-:W-:Y:S01]  /*1190*/  IMAD R19, R26, R93, RZ ;  /* 0x0000005d1a137224 */ /* 0x004fe200078e02ff */
[----:B------:R-:W-:Y:S01]  /*11a0*/  LEA.HI.X.SX32 R89, R16, R17, 0x1, P2 ;  /* 0x0000001110597211 */ /* 0x000fe200010f0eff */
[C---:B------:R-:W-:Y:S01]  /*11b0*/  IMAD R26, R95.reuse, 0x2, R24 ;  /* 0x000000025f1a7824 */ /* 0x040fe200078e0218 */
[-C--:B------:R-:W-:Y:S01]  /*11c0*/  LEA R86, P1, R18, R77.reuse, 0x1 ;  /* 0x0000004d12567211 */ /* 0x080fe200078208ff */
[----:B------:R-:W-:Y:S01]  /*11d0*/  IMAD R92, R92, UR8, RZ ;  /* 0x000000085c5c7c24 */ /* 0x000fe2000f8e02ff */
[----:B------:R-:W-:Y:S01]  /*11e0*/  LEA R84, P3, R22, R77, 0x1 ;  /* 0x0000004d16547211 */ /* 0x000fe200078608ff */
[----:B------:R-:W-:Y:S01]  /*11f0*/  ULDC.64 UR4, c[0x0][0x220] ;  /* 0x0000880000047ab9 */ /* 0x000fe20000000a00 */
[----:B------:R-:W-:Y:S01]  /*1200*/  LEA R20, R95, R26, 0x1 ;  /* 0x0000001a5f147211 */ /* 0x000fe200078e08ff */
[----:B------:R-:W-:Y:S01]  /*1210*/  USHF.R.U32.HI UR7, URZ, 0x4, UR6 ;  /* 0x000000043f077899 */ /* 0x000fe20008011606 */
[-C--:B------:R-:W-:Y:S01]  /*1220*/  LEA.HI.X.SX32 R87, R18, R17.reuse, 0x1, P1 ;  /* 0x0000001112577211 */ /* 0x080fe200008f0eff */
[----:B------:R-:W-:Y:S01]  /*1230*/  IMAD.SHL.U32 R18, R19, 0x2, RZ ;  /* 0x0000000213127824 */ /* 0x000fe200078e00ff */
[----:B------:R-:W-:Y:S01]  /*1240*/  LEA.HI.X.SX32 R85, R22, R17, 0x1, P3 ;  /* 0x0000001116557211 */ /* 0x000fe200018f0eff */
[----:B------:R-:W-:Y:S01]  /*1250*/  IMAD R16, R95, 0x2, R20 ;  /* 0x000000025f107824 */ /* 0x000fe200078e0214 */
[-C--:B------:R-:W-:Y:S01]  /*1260*/  LEA R82, P1, R24, R77.reuse, 0x1 ;  /* 0x0000004d18527211 */ /* 0x080fe200078208ff */
[----:B------:R-:W-:Y:S01]  /*1270*/  IMAD.HI R19, R19, 0x2, RZ ;  /* 0x0000000213137827 */ /* 0x000fe200078e02ff */
[-C--:B------:R-:W-:Y:S01]  /*1280*/  LEA R80, P2, R26, R77.reuse, 0x1 ;  /* 0x0000004d1a507211 */ /* 0x080fe200078408ff */
[----:B------:R-:W-:Y:S01]  /*1290*/  USGXT.U32 UR8, UR7, 0xe ;  /* 0x0000000e0708789a */ /* 0x000fe20008000000 */
[----:B------:R-:W-:-:S02]  /*12a0*/  LEA R76, P4, R16, R77, 0x1 ;  /* 0x0000004d104c7211 */ /* 0x000fc400078808ff */
[----:B------:R-:W-:Y:S02]  /*12b0*/  CS2R R46, SRZ ;  /* 0x00000000002e7805 */ /* 0x000fe4000001ff00 */
[----:B------:R-:W-:Y:S02]  /*12c0*/  LEA R78, P3, R20, R77, 0x1 ;  /* 0x0000004d144e7211 */ /* 0x000fe400078608ff */
[----:B------:R-:W-:Y:S02]  /*12d0*/  CS2R R48, SRZ ;  /* 0x0000000000307805 */ /* 0x000fe4000001ff00 */
[----:B------:R-:W-:Y:S02]  /*12e0*/  LEA.HI.X.SX32 R77, R16, R17, 0x1, P4 ;  /* 0x00000011104d7211 */ /* 0x000fe400020f0eff */
[----:B------:R-:W-:Y:S02]  /*12f0*/  CS2R R50, SRZ ;  /* 0x0000000000327805 */ /* 0x000fe4000001ff00 */
[----:B------:R-:W-:-:S02]  /*1300*/  SGXT.U32 R16, R21, 0x4 ;  /* 0x000000041510781a */ /* 0x000fc40000000000 */
[----:B------:R-:W-:Y:S02]  /*1310*/  CS2R R54, SRZ ;  /* 0x0000000000367805 */ /* 0x000fe4000001ff00 */
[-C--:B------:R-:W-:Y:S01]  /*1320*/  LEA.HI.X.SX32 R83, R24, R17.reuse, 0x1, P1 ;  /* 0x0000001118537211 */ /* 0x080fe200008f0eff */
[----:B------:R-:W-:Y:S01]  /*1330*/  UMOV UR61, URZ ;  /* 0x0000003f003d7c82 */ /* 0x000fe20008000000 */
[-C--:B------:R-:W-:Y:S01]  /*1340*/  LEA.HI.X.SX32 R81, R26, R17.reuse, 0x1, P2 ;  /* 0x000000111a517211 */ /* 0x080fe200010f0eff */
[----:B------:R-:W-:Y:S01]  /*1350*/  UMOV UR33, 0x40000040 ;  /* 0x4000004000217882 */ /* 0x000fe20000000000 */
[----:B------:R-:W-:Y:S01]  /*1360*/  LEA.HI.X.SX32 R79, R20, R17, 0x1, P3 ;  /* 0x00000011144f7211 */ /* 0x000fe200018f0eff */
[----:B------:R-:W-:Y:S02]  /*1370*/  IMAD.SHL.U32 R17, R92, 0x2, RZ ;  /* 0x000000025c117824 */ /* 0x000fe400078e00ff */
[-C--:B0-----:R-:W-:Y:S01]  /*1380*/  IMAD R20, R16, R27.reuse, RZ ;  /* 0x0000001b10147224 */ /* 0x081fe200078e02ff */
[----:B------:R-:W-:Y:S01]  /*1390*/  LEA.HI R16, R14, 0x30, RZ, 0x1c ;  /* 0x000000300e107811 */ /* 0x000fe200078fe0ff */
[----:B------:R-:W-:Y:S01]  /*13a0*/  IMAD.HI R92, R92, 0x2, RZ ;  /* 0x000000025c5c7827 */ /* 0x000fe200078e02ff */
[----:B------:R-:W-:Y:S01]  /*13b0*/  IADD3 R23, P1, P2, R18, UR4, R17 ;  /* 0x0000000412177c10 */ /* 0x000fe2000fa3e011 */
[----:B------:R-:W-:Y:S01]  /*13c0*/  UMOV UR4, URZ ;  /* 0x0000003f00047c82 */ /* 0x000fe20008000000 */
[----:B------:R-:W-:Y:S01]  /*13d0*/  LEA.HI R17, R14, 0x70, RZ, 0x1c ;  /* 0x000000700e117811 */ /* 0x000fe200078fe0ff */
[----:B------:R-:W-:Y:S01]  /*13e0*/  IMAD R18, R27, 0x10, R20 ;  /* 0x000000101b127824 */ /* 0x000fe200078e0214 */
[----:B------:R-:W-:Y:S01]  /*13f0*/  IADD3.X R25, R19, UR5, R92, P1, P2 ;  /* 0x0000000513197c10 */ /* 0x000fe20008fe445c */
[----:B------:R-:W-:Y:S01]  /*1400*/  IMAD R19, R16, R27, RZ ;  /* 0x0000001b10137224 */ /* 0x000fe200078e02ff */
[-C--:B------:R-:W-:Y:S01]  /*1410*/  LEA R74, P1, R20, R23.reuse, 0x1 ;  /* 0x00000017144a7211 */ /* 0x080fe200078208ff */
[----:B------:R-:W-:Y:S01]  /*1420*/  IMAD R16, R27, 0x10, R18 ;  /* 0x000000101b107824 */ /* 0x000fe200078e0212 */
[C---:B------:R-:W-:Y:S01]  /*1430*/  LEA R72, P2, R18.reuse, R23, 0x1 ;  /* 0x0000001712487211 */ /* 0x040fe200078408ff */
[----:B------:R-:W-:Y:S01]  /*1440*/  IMAD R22, R17, R27, RZ ;  /* 0x0000001b11167224 */ /* 0x000fe200078e02ff */
[----:B------:R-:W-:Y:S01]  /*1450*/  LEA R70, P3, R19, R23, 0x1 ;  /* 0x0000001713467211 */ /* 0x000fe200078608ff */
[C---:B------:R-:W-:Y:S01]  /*1460*/  IMAD R17, R27.reuse, 0x20, R16 ;  /* 0x000000201b117824 */ /* 0x040fe200078e0210 */
[----:B------:R-:W-:Y:S01]  /*1470*/  LEA.HI.X.SX32 R73, R18, R25, 0x1, P2 ;  /* 0x0000001912497211 */ /* 0x000fe200010f0eff */
[----:B------:R-:W-:Y:S01]  /*1480*/  UMOV UR5, URZ ;  /* 0x0000003f00057c82 */ /* 0x000fe20008000000 */
[----:B------:R-:W-:Y:S01]  /*1490*/  LEA R68, P4, R22, R23, 0x1 ;  /* 0x0000001716447211 */ /* 0x000fe200078808ff */
[----:B------:R-:W-:Y:S01]  /*14a0*/  IMAD R21, R27, 0x10, R17 ;  /* 0x000000101b157824 */ /* 0x000fe200078e0211 */
[----:B------:R-:W-:-:S02]  /*14b0*/  LEA.HI.X.SX32 R71, R19, R25, 0x1, P3 ;  /* 0x0000001913477211 */ /* 0x000fc400018f0eff */
[-C--:B------:R-:W-:Y:S01]  /*14c0*/  LEA.HI.X.SX32 R69, R22, R25.reuse, 0x1, P4 ;  /* 0x0000001916457211 */ /* 0x080fe200020f0eff */
[----:B------:R-:W-:Y:S01]  /*14d0*/  IMAD R18, R27, 0x10, R21 ;  /* 0x000000101b127824 */ /* 0x000fe200078e0215 */
[----:B------:R-:W-:Y:S02]  /*14e0*/  LEA.HI.X.SX32 R75, R20, R25, 0x1, P1 ;  /* 0x00000019144b7211 */ /* 0x000fe400008f0eff */
[----:B------:R-:W-:Y:S02]  /*14f0*/  CS2R R26, SRZ ;  /* 0x00000000001a7805 */ /* 0x000fe4000001ff00 */
[-C--:B------:R-:W-:Y:S02]  /*1500*/  LEA R22, P3, R21, R23.reuse, 0x1 ;  /* 0x0000001715167211 */ /* 0x080fe400078608ff */
[-C--:B------:R-:W-:Y:S02]  /*1510*/  LEA R20, P4, R18, R23.reuse, 0x1 ;  /* 0x0000001712147211 */ /* 0x080fe400078808ff */
[----:B------:R-:W-:-:S02]  /*1520*/  LEA R66, P1, R16, R23, 0x1 ;  /* 0x0000001710427211 */ /* 0x000fc400078208ff */
[----:B------:R-:W-:Y:S02]  /*1530*/  LEA R64, P2, R17, R23, 0x1 ;  /* 0x0000001711407211 */ /* 0x000fe400078408ff */
[-C--:B------:R-:W-:Y:S02]  /*1540*/  LEA.HI.X.SX32 R23, R21, R25.reuse, 0x1, P3 ;  /* 0x0000001915177211 */ /* 0x080fe400018f0eff */
[-C--:B------:R-:W-:Y:S02]  /*1550*/  LEA.HI.X.SX32 R21, R18, R25.reuse, 0x1, P4 ;  /* 0x0000001912157211 */ /* 0x080fe400020f0eff */
[----:B------:R-:W-:Y:S01]  /*1560*/  SHF.R.S32.HI R18, RZ, 0x6, R14 ;  /* 0x00000006ff127819 */ /* 0x000fe2000001140e */
[----:B------:R-:W-:Y:S01]  /*1570*/  IMAD.U32 R14, RZ, RZ, UR6 ;  /* 0x00000006ff0e7e24 */ /* 0x000fe2000f8e00ff */
[----:B------:R-:W-:Y:S01]  /*1580*/  UIADD3 UR6, UP0, UR32, 0x80, URZ ;  /* 0x0000008020067890 */ /* 0x000fe2000ff1e03f */
[-C--:B------:R-:W-:Y:S01]  /*1590*/  LEA.HI.X.SX32 R67, R16, R25.reuse, 0x1, P1 ;  /* 0x0000001910437211 */ /* 0x080fe200008f0eff */
[----:B------:R-:W-:Y:S01]  /*15a0*/  IMAD.MOV.U32 R16, RZ, RZ, RZ ;  /* 0x000000ffff107224 */ /* 0x000fe200078e00ff */
[----:B------:R-:W-:Y:S01]  /*15b0*/  SGXT R18, R18, 0x1 ;  /* 0x000000011212781a */ /* 0x000fe20000000200 */
[----:B------:R-:W-:Y:S01]  /*15c0*/  UIADD3.X UR7, UR4, 0x40000040, URZ, UP0, !UPT ;  /* 0x4000004004077890 */ /* 0x000fe200087fe43f */
[----:B------:R-:W-:Y:S01]  /*15d0*/  LEA.HI.X.SX32 R65, R17, R25, 0x1, P2 ;  /* 0x0000001911417211 */ /* 0x000fe200010f0eff */
[----:B------:R-:W-:Y:S01]  /*15e0*/  UIADD3 UR10, UP0, UR8, 0x2, URZ ;  /* 0x00000002080a7890 */ /* 0x000fe2000ff1e03f */
[----:B------:R-:W-:Y:S01]  /*15f0*/  LOP3.LUT R18, R18, 0x90, RZ, 0xc0, !PT ;  /* 0x0000009012127812 */ /* 0x000fe200078ec0ff */
[----:B------:R-:W-:Y:S01]  /*1600*/  UMOV UR4, UR6 ;  /* 0x0000000600047c82 */ /* 0x000fe20008000000 */
[----:B------:R-:W-:Y:S01]  /*1610*/  IMAD.MOV.U32 R14, RZ, RZ, -0x800000 ;  /* 0xff800000ff0e7424 */ /* 0x000fe200078e00ff */
[----:B------:R-:W-:Y:S01]  /*1620*/  UIADD3.X UR11, UR5, 0x40000000, URZ, UP0, !UPT ;  /* 0x40000000050b7890 */ /* 0x000fe200087fe43f */
[----:B------:R-:W-:-:S02]  /*1630*/  LOP3.LUT R94, R18, 0x17e, R3, 0x78, !PT ;  /* 0x0000017e125e7812 */ /* 0x000fc400078e7803 */
[----:B------:R-:W-:Y:S01]  /*1640*/  CS2R R24, SRZ ;  /* 0x0000000000187805 */ /* 0x000fe2000001ff00 */
[----:B------:R-:W-:Y:S01]  /*1650*/  UMOV UR5, UR7 ;  /* 0x0000000700057c82 */ /* 0x000fe20008000000 */
[----:B------:R-:W-:Y:S01]  /*1660*/  UMOV UR6, UR10 ;  /* 0x0000000a00067c82 */ /* 0x000fe20008000000 */
[C---:B------:R-:W-:Y:S01]  /*1670*/  LOP3.LUT R92, R7.reuse, 0x20, RZ, 0x3c, !PT ;  /* 0x00000020075c7812 */ /* 0x040fe200078e3cff */
[----:B------:R-:W-:Y:S01]  /*1680*/  IMAD.U32 R17, RZ, RZ, UR8 ;  /* 0x00000008ff117e24 */ /* 0x000fe2000f8e00ff */
[----:B------:R-:W-:Y:S01]  /*1690*/  UMOV UR7, UR11 ;  /* 0x0000000b00077c82 */ /* 0x000fe20008000000 */
[C---:B------:R-:W-:Y:S01]  /*16a0*/  LOP3.LUT R19, R7.reuse, 0x40, RZ, 0x3c, !PT ;  /* 0x0000004007137812 */ /* 0x040fe200078e3cff */
[----:B------:R-:W-:Y:S01]  /*16b0*/  UIADD3.64 UR36, UR6, 0x3e, URZ ;  /* 0x0000003e06247897 */ /* 0x000fe2000fffe03f */
[----:B------:R-:W-:Y:S01]  /*16c0*/  LOP3.LUT R18, R7, 0x60, RZ, 0x3c, !PT ;  /* 0x0000006007127812 */ /* 0x000fe200078e3cff */
[----:B------:R-:W-:Y:S02]  /*16d0*/  UIADD3.64 UR34, UR6, 0x40, URZ ;  /* 0x0000004006227897 */ /* 0x000fe4000fffe03f */
[----:B------:R-:W-:-:S02]  /*16e0*/  UIADD3.64 UR8, UR4, 0x80, URZ ;  /* 0x0000008004087897 */ /* 0x000fc4000fffe03f */
[----:B------:R-:W-:Y:S01]  /*16f0*/  IMAD.U32 R52, RZ, RZ, UR36 ;  /* 0x00000024ff347e24 */ /* 0x000fe2000f8e00ff */
[----:B------:R-:W-:Y:S01]  /*1700*/  UIADD3.64 UR12, UR4, 0x100, URZ ;  /* 0x00000100040c7897 */ /* 0x000fe2000fffe03f */
[----:B------:R-:W-:Y:S01]  /*1710*/  IMAD.U32 R53, RZ, RZ, UR37 ;  /* 0x00000025ff357e24 */ /* 0x000fe2000f8e00ff */
[----:B------:R-:W-:Y:S01]  /*1720*/  UIADD3.64 UR16, UR4, 0x180, URZ ;  /* 0x0000018004107897 */ /* 0x000fe2000fffe03f */
[----:B------:R-:W-:Y:S01]  /*1730*/  IMAD.U32 R52, RZ, RZ, UR34 ;  /* 0x00000022ff347e24 */ /* 0x000fe2000f8e00ff */
[----:B------:R-:W-:Y:S01]  /*1740*/  UIADD3.64 UR20, UR4, 0x200, URZ ;  /* 0x0000020004147897 */ /* 0x000fe2000fffe03f */
[----:B------:R-:W-:Y:S01]  /*1750*/  IMAD.U32 R53, RZ, RZ, UR35 ;  /* 0x00000023ff357e24 */ /* 0x000fe2000f8e00ff */
[----:B------:R-:W-:Y:S01]  /*1760*/  CS2R R52, SRZ ;  /* 0x0000000000347805 */ /* 0x000fe2000001ff00 */
[----:B------:R-:W-:Y:S02]  /*1770*/  UIADD3.64 UR24, UR4, 0x280, URZ ;  /* 0x0000028004187897 */ /* 0x000fe4000fffe03f */
[----:B------:R-:W-:-:S02]  /*1780*/  UIADD3.64 UR28, UR4, 0x300, URZ ;  /* 0x00000300041c7897 */ /* 0x000fc4000fffe03f */
[----:B------:R-:W-:Y:S02]  /*1790*/  UIADD3.64 UR10, UR6, 0x2, URZ ;  /* 0x00000002060a7897 */ /* 0x000fe4000fffe03f */
[----:B------:R-:W-:Y:S02]  /*17a0*/  UIADD3.64 UR14, UR6, 0x4, URZ ;  /* 0x00000004060e7897 */ /* 0x000fe4000fffe03f */
[----:B------:R-:W-:Y:S02]  /*17b0*/  UIADD3.64 UR18, UR6, 0x7e, URZ ;  /* 0x0000007e06127897 */ /* 0x000fe4000fffe03f */
[----:B------:R-:W-:Y:S02]  /*17c0*/  UIADD3.64 UR22, UR6, 0x80, URZ ;  /* 0x0000008006167897 */ /* 0x000fe4000fffe03f */
[----:B------:R-:W-:Y:S02]  /*17d0*/  UIADD3.64 UR26, UR6, 0x82, URZ ;  /* 0x00000082061a7897 */ /* 0x000fe4000fffe03f */
[----:B------:R-:W-:-:S02]  /*17e0*/  UIADD3.64 UR30, UR6, 0x84, URZ ;  /* 0x00000084061e7897 */ /* 0x000fc4000fffe03f */
[----:B------:R-:W-:Y:S02]  /*17f0*/  UIADD3.64 UR38, UR6, 0x42, URZ ;  /* 0x0000004206267897 */ /* 0x000fe4000fffe03f */
[----:B------:R-:W-:Y:S02]  /*1800*/  UIADD3.64 UR42, UR6, 0x44, URZ ;  /* 0x00000044062a7897 */ /* 0x000fe4000fffe03f */
[----:B------:R-:W-:Y:S02]  /*1810*/  UIADD3.64 UR46, UR6, 0xbe, URZ ;  /* 0x000000be062e7897 */ /* 0x000fe4000fffe03f */
[----:B------:R-:W-:Y:S02]  /*1820*/  UIADD3.64 UR50, UR6, 0xc0, URZ ;  /* 0x000000c006327897 */ /* 0x000fe4000fffe03f */
[----:B------:R-:W-:Y:S02]  /*1830*/  UIADD3.64 UR54, UR6, 0xc2, URZ ;  /* 0x000000c206367897 */ /* 0x000fe4000fffe03f */
[----:B------:R-:W-:-:S12]  /*1840*/  UIADD3.64 UR58, UR6, 0xc4, URZ ;  /* 0x000000c4063a7897 */ /* 0x000fd8000fffe03f */
.L_x_1:
[C---:B------:R-:W-:Y:S01]  /*1850*/  IMAD.WIDE R102, R16.reuse, 0x2, R90 ;  /* 0x0000000210667825 */ /* 0x040fe200078e025a */
[----:B------:R-:W-:Y:S01]  /*1860*/  ULDC.64 UR48, c[0x0][0x208] ;  /* 0x0000820000307ab9 */ /* 0x000fe20000000a00 */
[----:B------:R-:W-:Y:S02]  /*1870*/  R2UR UR34, R17 ;  /* 0x00000000112272ca */ /* 0x000fe400000e0000 */
[C---:B------:R-:W-:Y:S01]  /*1880*/  IMAD.WIDE R98, R16.reuse, 0x2, R82 ;  /* 0x0000000210627825 */ /* 0x040fe200078e0252 */
[----:B------:R-:W-:Y:S01]  /*1890*/  MOV R106, UR55 ;  /* 0x00000037006a7c02 */ /* 0x000fe20008000f00 */
[----:B------:R-:W2:Y:S01]  /*18a0*/  LDG.E.U16 R102, desc[UR48][R102.64] ;  /* 0x0000003066667981 */ /* 0x000ea2000c1e1500 */
[----:B------:R-:W-:Y:S01]  /*18b0*/  MOV R104, UR54 ;  /* 0x0000003600687c02 */ /* 0x000fe20008000f00 */
[C---:B------:R-:W-:Y:S01]  /*18c0*/  IMAD.WIDE R100, R16.reuse, 0x2, R88 ;  /* 0x0000000210647825 */ /* 0x040fe200078e0258 */
[----:B------:R-:W-:Y:S01]  /*18d0*/  MOV R108, UR59 ;  /* 0x0000003b006c7c02 */ /* 0x000fe20008000f00 */
[----:B------:R-:W3:Y:S01]  /*18e0*/  LDG.E.U16 R98, desc[UR48][R98.64] ;  /* 0x0000003062627981 */ /* 0x000ee2000c1e1500 */
[----:B------:R-:W-:Y:S01]  /*18f0*/  MOV R107, UR58 ;  /* 0x0000003a006b7c02 */ /* 0x000fe20008000f00 */
[----:B------:R-:W-:-:S02]  /*1900*/  IMAD.WIDE R56, R16, 0x2, R80 ;  /* 0x0000000210387825 */ /* 0x000fc400078e0250 */
[----:B------:R-:W4:Y:S02]  /*1910*/  LDG.E.U16 R101, desc[UR48][R100.64] ;  /* 0x0000003064657981 */ /* 0x000f24000c1e1500 */
[C---:B------:R-:W-:Y:S02]  /*1920*/  IMAD.WIDE R96, R16.reuse, 0x2, R86 ;  /* 0x0000000210607825 */ /* 0x040fe400078e0256 */
[----:B------:R-:W5:Y:S02]  /*1930*/  LDG.E.U16 R105, desc[UR48][R56.64] ;  /* 0x0000003038697981 */ /* 0x000f64000c1e1500 */
[C---:B------:R-:W-:Y:S02]  /*1940*/  IMAD.WIDE R58, R16.reuse, 0x2, R78 ;  /* 0x00000002103a7825 */ /* 0x040fe400078e024e */
[----:B------:R-:W5:Y:S02]  /*1950*/  LDG.E.U16 R96, desc[UR48][R96.64] ;  /* 0x0000003060607981 */ /* 0x000f64000c1e1500 */
[----:B------:R-:W-:-:S02]  /*1960*/  IMAD.WIDE R62, R16, 0x2, R84 ;  /* 0x00000002103e7825 */ /* 0x000fc400078e0254 */
[----:B------:R-:W5:Y:S02]  /*1970*/  LDG.E.U16 R110, desc[UR48][R58.64] ;  /* 0x000000303a6e7981 */ /* 0x000f64000c1e1500 */
[----:B------:R-:W-:Y:S02]  /*1980*/  IMAD.WIDE R60, R16, 0x2, R76 ;  /* 0x00000002103c7825 */ /* 0x000fe400078e024c */
[----:B------:R-:W5:Y:S04]  /*1990*/  LDG.E.U16 R103, desc[UR48][R62.64] ;  /* 0x000000303e677981 */ /* 0x000f68000c1e1500 */
[----:B------:R-:W5:Y:S01]  /*19a0*/  LDG.E.U16 R109, desc[UR48][R60.64] ;  /* 0x000000303c6d7981 */ /* 0x000f62000c1e1500 */
[----:B------:R-:W-:Y:S06]  /*19b0*/  BAR.SYNC.DEFER_BLOCKING 0x0 ;  /* 0x0000000000007b1d */ /* 0x000fec0000010000 */
[----:B------:R-:W-:Y:S01]  /*19c0*/  UMOV UR35, 0x40000000 ;  /* 0x4000000000237882 */ /* 0x000fe20000000000 */
[----:B--2---:R-:W-:Y:S04]  /*19d0*/  STS.U16 [R7+UR60+0x4000], R102 ;  /* 0x0040006607007988 */ /* 0x004fe8000800043c */
[----:B---3--:R-:W-:Y:S04]  /*19e0*/  STS.U16 [R7+UR60+0x4400], R98 ;  /* 0x0044006207007988 */ /* 0x008fe8000800043c */
[----:B----4-:R-:W-:Y:S04]  /*19f0*/  STS.U16 [R92+UR60+0x4100], R101 ;  /* 0x004100655c007988 */ /* 0x010fe8000800043c */
[----:B-----5:R-:W-:Y:S04]  /*1a00*/  STS.U16 [R92+UR60+0x4500], R105 ;  /* 0x004500695c007988 */ /* 0x020fe8000800043c */
[----:B------:R0:W-:Y:S04]  /*1a10*/  STS.U16 [R19+UR60+0x4200], R96 ;  /* 0x0042006013007988 */ /* 0x0001e8000800043c */
[----:B------:R-:W-:Y:S04]  /*1a20*/  STS.U16 [R19+UR60+0x4600], R110 ;  /* 0x0046006e13007988 */ /* 0x000fe8000800043c */
[----:B------:R1:W-:Y:S04]  /*1a30*/  STS.U16 [R18+UR60+0x4300], R103 ;  /* 0x0043006712007988 */ /* 0x0003e8000800043c */
[----:B------:R2:W-:Y:S01]  /*1a40*/  STS.U16 [R18+UR60+0x4700], R109 ;  /* 0x0047006d12007988 */ /* 0x0005e2000800043c */
[----:B------:R3:W-:Y:S06]  /*1a50*/  MEMBAR.ALL.CTA ;  /* 0x0000000000007992 */ /* 0x0007ec0000008000 */
[----:B---3--:R-:W3:Y:S02]  /*1a60*/  FENCE.VIEW.ASYNC.S ;  /* 0x00000000000073c6 */ /* 0x008ee40000000000 */
[----:B---3--:R-:W-:Y:S06]  /*1a70*/  BAR.SYNC.DEFER_BLOCKING 0x0 ;  /* 0x0000000000007b1d */ /* 0x008fec0000010000 */
[----:B------:R-:W-:-:S06]  /*1a80*/  WARPGROUP.ARRIVE ;  /* 0x00000000000079c5 */ /* 0x000fcc0000000000 */
[----:B------:R-:W-:Y:S01]  /*1a90*/  HGMMA.64x8x16.F32 R56, gdesc[UR32].tnspA, RZ, !UPT ;  /* 0x20000000203879f0 */ /* 0x000fe2000c7008ff */
[----:B------:R-:W-:Y:S01]  /*1aa0*/  UIADD3.64 UR54, UR6, 0x3e, URZ ;  /* 0x0000003e06367897 */ /* 0x000fe2000fffe03f */
[----:B------:R-:W-:Y:S01]  /*1ab0*/  UMOV UR52, UR32 ;  /* 0x0000002000347c82 */ /* 0x000fe20008000000 */
[----:B------:R-:W-:Y:S01]  /*1ac0*/  UMOV UR53, UR33 ;  /* 0x0000002100357c82 */ /* 0x000fe20008000000 */
[----:B------:R-:W-:Y:S01]  /*1ad0*/  UIADD3.64 UR58, UR6, 0x40, URZ ;  /* 0x00000040063a7897 */ /* 0x000fe2000fffe03f */
[----:B------:R-:W-:Y:S01]  /*1ae0*/  UMOV UR56, UR4 ;  /* 0x0000000400387c82 */ /* 0x000fe20008000000 */
[----:B------:R-:W-:Y:S01]  /*1af0*/  UMOV UR57, UR5 ;  /* 0x0000000500397c82 */ /* 0x000fe20008000000 */
[----:B------:R-:W-:Y:S01]  /*1b00*/  UMOV UR36, UR8 ;  /* 0x0000000800247c82 */ /* 0x000fe20008000000 */
[----:B------:R-:W-:Y:S01]  /*1b10*/  UMOV UR37, UR9 ;  /* 0x0000000900257c82 */ /* 0x000fe20008000000 */
[----:B------:R-:W-:Y:S01]  /*1b20*/  UMOV UR40, UR12 ;  /* 0x0000000c00287c82 */ /* 0x000fe20008000000 */
[----:B------:R-:W-:Y:S01]  /*1b30*/  UMOV UR41, UR13 ;  /* 0x0000000d00297c82 */ /* 0x000fe20008000000 */
[C---:B0-----:R-:W-:Y:S01]  /*1b40*/  IMAD.WIDE R96, R113.reuse, 0x2, R74 ;  /* 0x0000000271607825 */ /* 0x041fe200078e024a */
[----:B------:R-:W-:Y:S01]  /*1b50*/  UMOV UR44, UR16 ;  /* 0x00000010002c7c82 */ /* 0x000fe20008000000 */
[----:B------:R-:W-:Y:S01]  /*1b60*/  UMOV UR45, UR17 ;  /* 0x00000011002d7c82 */ /* 0x000fe20008000000 */
[----:B------:R-:W-:Y:S01]  /*1b70*/  ULDC UR34, c[0x0][0x238] ;  /* 0x00008e0000227ab9 */ /* 0x000fe20000000800 */
[----:B------:R-:W-:-:S02]  /*1b80*/  IMAD.WIDE R98, R113, 0x2, R72 ;  /* 0x0000000271627825 */ /* 0x000fc400078e0248 */
[----:B------:R0:W3:Y:S02]  /*1b90*/  LDG.E.U16 R97, desc[UR48][R96.64] ;  /* 0x0000003060617981 */ /* 0x0000e4000c1e1500 */
[C---:B------:R-:W-:Y:S02]  /*1ba0*/  IMAD.WIDE R100, R113.reuse, 0x2, R66 ;  /* 0x0000000271647825 */ /* 0x040fe400078e0242 */
[----:B------:R4:W5:Y:S02]  /*1bb0*/  LDG.E.U16 R99, desc[UR48][R98.64] ;  /* 0x0000003062637981 */ /* 0x000964000c1e1500 */
[C---:B-1----:R-:W-:Y:S02]  /*1bc0*/  IMAD.WIDE R102, R113.reuse, 0x2, R70 ;  /* 0x0000000271667825 */ /* 0x042fe400078e0246 */
[----:B------:R1:W5:Y:S02]  /*1bd0*/  LDG.E.U16 R101, desc[UR48][R100.64] ;  /* 0x0000003064657981 */ /* 0x000364000c1e1500 */
[----:B------:R-:W-:-:S02]  /*1be0*/  IMAD.WIDE R110, R113, 0x2, R68 ;  /* 0x00000002716e7825 */ /* 0x000fc400078e0244 */
[----:B------:R1:W5:Y:S04]  /*1bf0*/  LDG.E.U16 R103, desc[UR48][R102.64] ;  /* 0x0000003066677981 */ /* 0x000368000c1e1500 */
[----:B------:R-:W5:Y:S01]  /*1c00*/  LDG.E.U16 R111, desc[UR48][R110.64] ;  /* 0x000000306e6f7981 */ /* 0x000f62000c1e1500 */
[----:B------:R-:W-:Y:S04]  /*1c10*/  HGMMA.64x8x16.F32 R56, gdesc[UR4].tnspA, R56 ;  /* 0x20000000043879f0 */ /* 0x000fe80008700838 */
[----:B------:R-:W-:Y:S04]  /*1c20*/  HGMMA.64x8x16.F32 R56, gdesc[UR8].tnspA, R56 ;  /* 0x20000000083879f0 */ /* 0x000fe80008700838 */
[----:B------:R-:W-:Y:S04]  /*1c30*/  HGMMA.64x8x16.F32 R56, gdesc[UR12].tnspA, R56 ;  /* 0x200000000c3879f0 */ /* 0x000fe80008700838 */
[----:B------:R-:W-:Y:S04]  /*1c40*/  HGMMA.64x8x16.F32 R56, gdesc[UR16].tnspA, R56 ;  /* 0x20000000103879f0 */ /* 0x000fe80008700838 */
[----:B------:R-:W-:Y:S04]  /*1c50*/  HGMMA.64x8x16.F32 R56, gdesc[UR20].tnspA, R56 ;  /* 0x20000000143879f0 */ /* 0x000fe80008700838 */
[----:B------:R-:W-:Y:S04]  /*1c60*/  HGMMA.64x8x16.F32 R56, gdesc[UR24].tnspA, R56 ;  /* 0x20000000183879f0 */ /* 0x000fe80008700838 */
[----:B------:R-:W-:Y:S04]  /*1c70*/  HGMMA.64x8x16.F32 R56, gdesc[UR28].tnspA, R56 ;  /* 0x200000001c3879f0 */ /* 0x000fe80008700838 */
[----:B------:R-:W-:Y:S04]  /*1c80*/  HGMMA.64x8x16.F32 R60, gdesc[UR52].tnspA, RZ, !UPT ;  /* 0x20000000343c79f0 */ /* 0x000fe8000c7008ff */
[----:B------:R-:W-:Y:S04]  /*1c90*/  HGMMA.64x8x16.F32 R60, gdesc[UR56].tnspA, R60 ;  /* 0x20000000383c79f0 */ /* 0x000fe8000870083c */
[----:B------:R-:W-:Y:S01]  /*1ca0*/  HGMMA.64x8x16.F32 R60, gdesc[UR36].tnspA, R60 ;  /* 0x20000000243c79f0 */ /* 0x000fe2000870083c */
[----:B------:R-:W-:-:S02]  /*1cb0*/  R2UR UR55, R106 ;  /* 0x000000006a3772ca */ /* 0x000fc400000e0000 */
[----:B------:R-:W-:Y:S01]  /*1cc0*/  R2UR UR54, R104 ;  /* 0x00000000683672ca */ /* 0x000fe200000e0000 */
[----:B------:R-:W-:Y:S01]  /*1cd0*/  IMAD.WIDE R104, R113, 0x2, R64 ;  /* 0x0000000271687825 */ /* 0x000fe200078e0240 */
[----:B------:R-:W-:Y:S02]  /*1ce0*/  R2UR UR59, R108 ;  /* 0x000000006c3b72ca */ /* 0x000fe400000e0000 */
[----:B------:R-:W-:Y:S01]  /*1cf0*/  R2UR UR58, R107 ;  /* 0x000000006b3a72ca */ /* 0x000fe200000e0000 */
[C---:B------:R-:W-:Y:S02]  /*1d00*/  IMAD.WIDE R106, R113.reuse, 0x2, R22 ;  /* 0x00000002716a7825 */ /* 0x040fe400078e0216 */
[----:B------:R-:W5:Y:S02]  /*1d10*/  LDG.E.U16 R105, desc[UR48][R104.64] ;  /* 0x0000003068697981 */ /* 0x000f64000c1e1500 */
[----:B--2---:R-:W-:Y:S02]  /*1d20*/  IMAD.WIDE R108, R113, 0x2, R20 ;  /* 0x00000002716c7825 */ /* 0x004fe400078e0214 */
[----:B------:R-:W2:Y:S04]  /*1d30*/  LDG.E.U16 R107, desc[UR48][R106.64] ;  /* 0x000000306a6b7981 */ /* 0x000ea8000c1e1500 */
[----:B------:R-:W2:Y:S01]  /*1d40*/  LDG.E.U16 R109, desc[UR48][R108.64] ;  /* 0x000000306c6d7981 */ /* 0x000ea2000c1e1500 */
[----:B------:R-:W-:Y:S01]  /*1d50*/  HGMMA.64x8x16.F32 R60, gdesc[UR40].tnspA, R60 ;  /* 0x20000000283c79f0 */ /* 0x000fe2000870083c */
[----:B------:R-:W-:Y:S01]  /*1d60*/  UMOV UR48, UR20 ;  /* 0x0000001400307c82 */ /* 0x000fe20008000000 */
[----:B------:R-:W-:-:S02]  /*1d70*/  UMOV UR49, UR21 ;  /* 0x0000001500317c82 */ /* 0x000fc40008000000 */
[----:B------:R-:W-:Y:S01]  /*1d80*/  HGMMA.64x8x16.F32 R60, gdesc[UR44].tnspA, R60 ;  /* 0x200000002c3c79f0 */ /* 0x000fe2000870083c */
[----:B------:R-:W-:Y:S01]  /*1d90*/  UMOV UR52, UR24 ;  /* 0x0000001800347c82 */ /* 0x000fe20008000000 */
[----:B------:R-:W-:Y:S02]  /*1da0*/  UMOV UR53, UR25 ;  /* 0x0000001900357c82 */ /* 0x000fe40008000000 */
[----:B------:R-:W-:Y:S01]  /*1db0*/  HGMMA.64x8x16.F32 R60, gdesc[UR48].tnspA, R60 ;  /* 0x20000000303c79f0 */ /* 0x000fe2000870083c */
[----:B------:R-:W-:Y:S01]  /*1dc0*/  UMOV UR56, UR28 ;  /* 0x0000001c00387c82 */ /* 0x000fe20008000000 */
[----:B------:R-:W-:Y:S02]  /*1dd0*/  UMOV UR57, UR29 ;  /* 0x0000001d00397c82 */ /* 0x000fe40008000000 */
[----:B------:R-:W-:Y:S04]  /*1de0*/  HGMMA.64x8x16.F32 R60, gdesc[UR52].tnspA, R60 ;  /* 0x20000000343c79f0 */ /* 0x000fe8000870083c */
[----:B------:R-:W-:Y:S03]  /*1df0*/  HGMMA.64x8x16.F32 R60, gdesc[UR56].tnspA, R60, gsb0 ;  /* 0x20000000383c79f0 */ /* 0x000fe6000800083c */
[----:B------:R-:W-:-:S02]  /*1e00*/  WARPGROUP.DEPBAR.LE gsb0, 0x0 ;  /* 0x00008000000079c5 */ /* 0x000fc40000010000 */
[----:B0-----:R-:W-:Y:S01]  /*1e10*/  FMUL R96, R56, UR34 ;  /* 0x0000002238607c20 */ /* 0x001fe20008400000 */
[----:B------:R-:W-:Y:S01]  /*1e20*/  FMUL R117, R57, UR34 ;  /* 0x0000002239757c20 */ /* 0x000fe20008400000 */
[----:B----4-:R-:W-:Y:S01]  /*1e30*/  FMUL R98, R60, UR34 ;  /* 0x000000223c627c20 */ /* 0x010fe20008400000 */
[----:B------:R-:W-:Y:S03]  /*1e40*/  BAR.SYNC.DEFER_BLOCKING 0x0 ;  /* 0x0000000000007b1d */ /* 0x000fe60000010000 */
[----:B------:R-:W-:Y:S01]  /*1e50*/  FMNMX R117, R96, R117, !PT ;  /* 0x0000007560757209 */ /* 0x000fe20007800000 */
[----:B------:R-:W-:-:S03]  /*1e60*/  FMUL R96, R61, UR34 ;  /* 0x000000223d607c20 */ /* 0x000fc60008400000 */
[----:B------:R-:W-:-:S04]  /*1e70*/  FMNMX R117, R98, R117, !PT ;  /* 0x0000007562757209 */ /* 0x000fc80007800000 */
[----:B-1----:R-:W-:Y:S01]  /*1e80*/  FMNMX R100, R96, R117, !PT ;  /* 0x0000007560647209 */ /* 0x002fe20007800000 */
[----:B------:R-:W-:Y:S01]  /*1e90*/  FMUL R96, R58, UR34 ;  /* 0x000000223a607c20 */ /* 0x000fe20008400000 */
[----:B------:R-:W-:Y:S01]  /*1ea0*/  FMUL R117, R59, UR34 ;  /* 0x000000223b757c20 */ /* 0x000fe20008400000 */
[----:B------:R-:W-:-:S04]  /*1eb0*/  FMUL R98, R62, UR34 ;  /* 0x000000223e627c20 */ /* 0x000fc80008400000 */
[----:B------:R-:W-:Y:S01]  /*1ec0*/  FMNMX R117, R96, R117, !PT ;  /* 0x0000007560757209 */ /* 0x000fe20007800000 */
[----:B------:R-:W0:Y:S01]  /*1ed0*/  SHFL.BFLY PT, R119, R100, 0x2, 0x1f ;  /* 0x0c401f0064777f89 */ /* 0x000e2200000e0000 */
[----:B------:R-:W-:Y:S02]  /*1ee0*/  FMUL R96, R63, UR34 ;  /* 0x000000223f607c20 */ /* 0x000fe40008400000 */
[----:B------:R-:W-:-:S04]  /*1ef0*/  FMNMX R117, R98, R117, !PT ;  /* 0x0000007562757209 */ /* 0x000fc80007800000 */
[----:B------:R-:W-:-:S05]  /*1f00*/  FMNMX R96, R96, R117, !PT ;  /* 0x0000007560607209 */ /* 0x000fca0007800000 */
[----:B------:R-:W1:Y:S01]  /*1f10*/  SHFL.BFLY PT, R117, R96, 0x2, 0x1f ;  /* 0x0c401f0060757f89 */ /* 0x000e6200000e0000 */
[----:B0-----:R-:W-:-:S05]  /*1f20*/  FMNMX R119, R100, R119, !PT ;  /* 0x0000007764777209 */ /* 0x001fca0007800000 */
[----:B------:R-:W0:Y:S01]  /*1f30*/  SHFL.BFLY PT, R98, R119, 0x1, 0x1f ;  /* 0x0c201f0077627f89 */ /* 0x000e2200000e0000 */
[----:B-1----:R-:W-:-:S05]  /*1f40*/  FMNMX R102, R96, R117, !PT ;  /* 0x0000007560667209 */ /* 0x002fca0007800000 */
[----:B------:R-:W1:Y:S01]  /*1f50*/  SHFL.BFLY PT, R121, R102, 0x1, 0x1f ;  /* 0x0c201f0066797f89 */ /* 0x000e6200000e0000 */
[----:B0-----:R-:W-:-:S04]  /*1f60*/  FMNMX R117, R119, R98, !PT ;  /* 0x0000006277757209 */ /* 0x001fc80007800000 */
[----:B------:R-:W-:Y:S01]  /*1f70*/  FMNMX R117, R117, R112, !PT ;  /* 0x0000007075757209 */ /* 0x000fe20007800000 */
[----:B---3--:R0:W-:Y:S04]  /*1f80*/  STS.U16 [R94+UR60+0x4000], R97 ;  /* 0x004000615e007988 */ /* 0x0081e8000800043c */
[--C-:B------:R-:W-:Y:S01]  /*1f90*/  FFMA R96, R60, UR34, -R117.reuse ;  /* 0x000000223c607c23 */ /* 0x100fe20008000875 */
[----:B-----5:R3:W-:Y:S01]  /*1fa0*/  STS.U16 [R94+UR60+0x4200], R99 ;  /* 0x004200635e007988 */ /* 0x0207e2000800043c */
[----:B-1----:R-:W-:Y:S02]  /*1fb0*/  FMNMX R121, R102, R121, !PT ;  /* 0x0000007966797209 */ /* 0x002fe40007800000 */
[----:B------:R-:W-:Y:S01]  /*1fc0*/  FMUL R100, R96, 1.4426950216293334961 ;  /* 0x3fb8aa3b60647820 */ /* 0x000fe20000400000 */
[----:B------:R-:W-:Y:S01]  /*1fd0*/  STS.U16 [R94+UR60+0x4400], R101 ;  /* 0x004400655e007988 */ /* 0x000fe2000800043c */
[----:B------:R-:W-:Y:S01]  /*1fe0*/  FFMA R96, R61, UR34, -R117 ;  /* 0x000000223d607c23 */ /* 0x000fe20008000875 */
[----:B------:R-:W-:-:S02]  /*1ff0*/  FMNMX R60, R121, R14, !PT ;  /* 0x0000000e793c7209 */ /* 0x000fc40007800000 */
[----:B------:R-:W-:Y:S04]  /*2000*/  STS.U16 [R94+UR60+0x4600], R103 ;  /* 0x004600675e007988 */ /* 0x000fe8000800043c */
[----:B------:R-:W-:Y:S04]  /*2010*/  STS.U16 [R94+UR60+0x4800], R105 ;  /* 0x004800695e007988 */ /* 0x000fe8000800043c */
[----:B--2---:R-:W-:Y:S04]  /*2020*/  STS.U16 [R94+UR60+0x4a00], R107 ;  /* 0x004a006b5e007988 */ /* 0x004fe8000800043c */
[----:B------:R-:W-:Y:S04]  /*2030*/  STS.U16 [R94+UR60+0x4c00], R109 ;  /* 0x004c006d5e007988 */ /* 0x000fe8000800043c */
[----:B------:R-:W-:Y:S01]  /*2040*/  STS.U16 [R94+UR60+0x4e00], R111 ;  /* 0x004e006f5e007988 */ /* 0x000fe2000800043c */
[----:B------:R1:W-:Y:S06]  /*2050*/  MEMBAR.ALL.CTA ;  /* 0x0000000000007992 */ /* 0x0003ec0000008000 */
[----:B-1----:R-:W1:Y:S01]  /*2060*/  FENCE.VIEW.ASYNC.S ;  /* 0x00000000000073c6 */ /* 0x002e620000000000 */
[----:B------:R-:W-:Y:S01]  /*2070*/  FMUL R102, R96, 1.4426950216293334961 ;  /* 0x3fb8aa3b60667820 */ /* 0x000fe20000400000 */
[----:B------:R-:W-:Y:S01]  /*2080*/  FFMA R96, R58, UR34, -R60 ;  /* 0x000000223a607c23 */ /* 0x000fe2000800083c */
[--C-:B------:R-:W-:Y:S01]  /*2090*/  FFMA R56, R56, UR34, -R117.reuse ;  /* 0x0000002238387c23 */ /* 0x100fe20008000875 */
[----:B------:R-:W-:-:S02]  /*20a0*/  FFMA R57, R57, UR34, -R117 ;  /* 0x0000002239397c23 */ /* 0x000fc40008000875 */
[----:B------:R-:W-:Y:S01]  /*20b0*/  FMUL R98, R96, 1.4426950216293334961 ;  /* 0x3fb8aa3b60627820 */ /* 0x000fe20000400000 */
[--C-:B------:R-:W-:Y:S01]  /*20c0*/  FFMA R96, R59, UR34, -R60.reuse ;  /* 0x000000223b607c23 */ /* 0x100fe2000800083c */
[----:B------:R-:W-:Y:S01]  /*20d0*/  FMUL R56, R56, 1.4426950216293334961 ;  /* 0x3fb8aa3b38387820 */ /* 0x000fe20000400000 */
[----:B------:R-:W-:Y:S01]  /*20e0*/  FMUL R57, R57, 1.4426950216293334961 ;  /* 0x3fb8aa3b39397820 */ /* 0x000fe20000400000 */
[----:B------:R-:W-:Y:S01]  /*20f0*/  FFMA R62, R62, UR34, -R60 ;  /* 0x000000223e3e7c23 */ /* 0x000fe2000800083c */
[----:B------:R-:W-:Y:S01]  /*2100*/  FMUL R96, R96, 1.4426950216293334961 ;  /* 0x3fb8aa3b60607820 */ /* 0x000fe20000400000 */
[----:B------:R-:W-:Y:S01]  /*2110*/  FADD R14, -R60, R14 ;  /* 0x0000000e3c0e7221 */ /* 0x000fe20000000100 */
[----:B------:R2:W-:Y:S01]  /*2120*/  MUFU.EX2 R59, R98 ;  /* 0x00000062003b7308 */ /* 0x0005e20000000800 */
[----:B------:R-:W-:Y:S01]  /*2130*/  FFMA R63, R63, UR34, -R60 ;  /* 0x000000223f3f7c23 */ /* 0x000fe2000800083c */
[----:B------:R-:W-:Y:S01]  /*2140*/  FMUL R62, R62, 1.4426950216293334961 ;  /* 0x3fb8aa3b3e3e7820 */ /* 0x000fe20000400000 */
[----:B------:R-:W-:Y:S01]  /*2150*/  FMUL R14, R14, 1.4426950216293334961 ;  /* 0x3fb8aa3b0e0e7820 */ /* 0x000fe20000400000 */
[----:B------:R-:W-:Y:S01]  /*2160*/  R2UR UR34, R6 ;  /* 0x00000000062272ca */ /* 0x000fe200000e0000 */
[----:B------:R-:W-:-:S03]  /*2170*/  FMUL R63, R63, 1.4426950216293334961 ;  /* 0x3fb8aa3b3f3f7820 */ /* 0x000fc60000400000 */
[----:B------:R-:W-:Y:S01]  /*2180*/  MUFU.EX2 R56, R56 ;  /* 0x0000003800387308 */ /* 0x000fe20000000800 */
[----:B--2---:R-:W-:-:S04]  /*2190*/  FADD R98, -R117, R112 ;  /* 0x0000007075627221 */ /* 0x004fc80000000100 */
[----:B------:R-:W-:-:S03]  /*21a0*/  FMUL R98, R98, 1.4426950216293334961 ;  /* 0x3fb8aa3b62627820 */ /* 0x000fc60000400000 */
[----:B------:R-:W2:Y:S08]  /*21b0*/  MUFU.EX2 R57, R57 ;  /* 0x0000003900397308 */ /* 0x000eb00000000800 */
[----:B------:R-:W4:Y:S08]  /*21c0*/  MUFU.EX2 R96, R96 ;  /* 0x0000006000607308 */ /* 0x000f300000000800 */
[----:B------:R2:W3:Y:S08]  /*21d0*/  MUFU.EX2 R61, R100 ;  /* 0x00000064003d7308 */ /* 0x0004f00000000800 */
[----:B------:R-:W-:Y:S08]  /*21e0*/  MUFU.EX2 R62, R62 ;  /* 0x0000003e003e7308 */ /* 0x000ff00000000800 */
[----:B0-----:R-:W0:Y:S08]  /*21f0*/  MUFU.EX2 R97, R98 ;  /* 0x0000006200617308 */ /* 0x001e300000000800 */
[----:B------:R-:W5:Y:S01]  /*2200*/  MUFU.EX2 R14, R14 ;  /* 0x0000000e000e7308 */ /* 0x000f620000000800 */
[----:B------:R-:W-:-:S07]  /*2210*/  USHF.L.U32 UR34, UR34, 0x5, URZ ;  /* 0x0000000522227899 */ /* 0x000fce000800063f */
[----:B------:R-:W1:Y:S08]  /*2220*/  MUFU.EX2 R58, R102 ;  /* 0x00000066003a7308 */ /* 0x000e700000000800 */
[----:B------:R-:W1:Y:S01]  /*2230*/  MUFU.EX2 R63, R63 ;  /* 0x0000003f003f7308 */ /* 0x000e620000000800 */
[----:B--2---:R-:W-:Y:S01]  /*2240*/  FADD R100, R56, R57 ;  /* 0x0000003938647221 */ /* 0x004fe20000000000 */
[----:B------:R-:W-:Y:S01]  /*2250*/  F2FP.F16.F32.PACK_AB R56, R57, R56 ;  /* 0x000000383938723e */ /* 0x000fe200000000ff */
[----:B------:R-:W-:Y:S01]  /*2260*/  ULOP3.LUT UR34, UR34, 0x80, URZ, 0xc0, !UPT ;  /* 0x0000008022227892 */ /* 0x000fe2000f8ec03f */
[----:B----4-:R-:W-:Y:S01]  /*2270*/  FADD R57, R59, R96 ;  /* 0x000000603b397221 */ /* 0x010fe20000000000 */
[----:B------:R-:W-:Y:S01]  /*2280*/  UIADD3 UR35, UR60, 0x4000, URZ ;  /* 0x000040003c237890 */ /* 0x000fe2000fffe03f */
[----:B---3--:R-:W-:Y:S01]  /*2290*/  FADD R99, R61, R100 ;  /* 0x000000643d637221 */ /* 0x008fe20000000000 */
[-C--:B0-----:R-:W-:Y:S01]  /*22a0*/  FMUL R24, R24, R97.reuse ;  /* 0x0000006118187220 */ /* 0x081fe20000400000 */
[----:B------:R-:W-:Y:S01]  /*22b0*/  FADD R100, R62, R57 ;  /* 0x000000393e647221 */ /* 0x000fe20000000000 */
[----:B------:R-:W-:Y:S01]  /*22c0*/  ULEA.HI UR34, UR35, UR34, URZ, 0x1c ;  /* 0x0000002223227291 */ /* 0x000fe2000f8fe03f */
[-C--:B------:R-:W-:Y:S01]  /*22d0*/  FMUL R25, R25, R97.reuse ;  /* 0x0000006119197220 */ /* 0x080fe20000400000 */
        /* <DEDUP_REMOVED lines=13> */
[----:B------:R-:W-:Y:S01]  /*23b0*/  FMUL R53, R53, R97 ;  /* 0x0000006135357220 */ /* 0x000fe20000400000 */
[-C--:B-----5:R-:W-:Y:S01]  /*23c0*/  FMUL R26, R26, R14.reuse ;  /* 0x0000000e1a1a7220 */ /* 0x0a0fe20000400000 */
        /* <DEDUP_REMOVED lines=15> */
[----:B-1----:R-:W-:Y:S01]  /*24c0*/  FADD R99, R58, R99 ;  /* 0x000000633a637221 */ /* 0x002fe20000000000 */
[----:B------:R-:W-:Y:S01]  /*24d0*/  F2FP.F16.F32.PACK_AB R57, R96, R59 ;  /* 0x0000003b6039723e */ /* 0x000fe200000000ff */
[----:B------:R-:W-:Y:S01]  /*24e0*/  ULOP3.LUT UR34, UR34, 0x3fff, URZ, 0xc0, !UPT ;  /* 0x00003fff22227892 */ /* 0x000fe2000f8ec03f */
[----:B------:R-:W-:-:S02]  /*24f0*/  F2FP.F16.F32.PACK_AB R58, R58, R61 ;  /* 0x0000003d3a3a723e */ /* 0x000fc400000000ff */
[C---:B------:R-:W-:Y:S01]  /*2500*/  F2FP.F16.F32.PACK_AB R59, R63.reuse, R62 ;  /* 0x0000003e3f3b723e */ /* 0x040fe200000000ff */
[----:B------:R-:W-:Y:S06]  /*2510*/  BAR.SYNC.DEFER_BLOCKING 0x0 ;  /* 0x0000000000007b1d */ /* 0x000fec0000010000 */
[----:B------:R-:W-:Y:S01]  /*2520*/  UMOV UR35, 0xc0000010 ;  /* 0xc000001000237882 */ /* 0x000fe20000000000 */
[----:B------:R-:W-:Y:S01]  /*2530*/  FADD R100, R63, R100 ;  /* 0x000000643f647221 */ /* 0x000fe20000000000 */
[----:B------:R-:W0:Y:S01]  /*2540*/  SHFL.BFLY PT, R62, R99, 0x2, 0x1f ;  /* 0x0c401f00633e7f89 */ /* 0x000e2200000e0000 */
[----:B------:R-:W-:-:S06]  /*2550*/  WARPGROUP.ARRIVE ;  /* 0x00000000000079c5 */ /* 0x000fcc0000000000 */
[----:B------:R-:W-:Y:S01]  /*2560*/  HGMMA.64x64x16.F32 R24, R56, gdesc[UR32], R24, gsb0 ;  /* 0x00e0002038187df0 */ /* 0x000fe20008000818 */
[----:B------:R-:W1:Y:S01]  /*2570*/  SHFL.BFLY PT, R61, R100, 0x2, 0x1f ;  /* 0x0c401f00643d7f89 */ /* 0x000e6200000e0000 */
[----:B0-----:R-:W-:Y:S01]  /*2580*/  FADD R62, R99, R62 ;  /* 0x0000003e633e7221 */ /* 0x001fe20000000000 */
[----:B------:R-:W-:Y:S01]  /*2590*/  UIADD3 UR61, UR61, 0x10, URZ ;  /* 0x000000103d3d7890 */ /* 0x000fe2000fffe03f */
[----:B-1----:R-:W-:-:S03]  /*25a0*/  FADD R63, R100, R61 ;  /* 0x0000003d643f7221 */ /* 0x002fc60000000000 */
[----:B------:R-:W0:Y:S04]  /*25b0*/  SHFL.BFLY PT, R61, R62, 0x1, 0x1f ;  /* 0x0c201f003e3d7f89 */ /* 0x000e2800000e0000 */
[----:B------:R-:W1:Y:S01]  /*25c0*/  SHFL.BFLY PT, R98, R63, 0x1, 0x1f ;  /* 0x0c201f003f627f89 */ /* 0x000e6200000e0000 */
[----:B------:R-:W-:Y:S01]  /*25d0*/  ISETP.LE.AND P1, PT, R5, UR61, PT ;  /* 0x0000003d05007c0c */ /* 0x000fe2000bf23270 */
[----:B------:R-:W-:Y:S02]  /*25e0*/  IMAD R16, R95, 0x10, R16 ;  /* 0x000000105f107824 */ /* 0x000fe400078e0210 */
[----:B------:R-:W-:Y:S02]  /*25f0*/  IMAD R113, R93, 0x10, R113 ;  /* 0x000000105d717824 */ /* 0x000fe400078e0271 */
[----:B------:R-:W-:-:S02]  /*2600*/  IMAD.MOV.U32 R112, RZ, RZ, R117 ;  /* 0x000000ffff707224 */ /* 0x000fc400078e0075 */
[----:B0-----:R-:W-:Y:S01]  /*2610*/  FADD R96, R62, R61 ;  /* 0x0000003d3e607221 */ /* 0x001fe20000000000 */
[----:B-1----:R-:W-:-:S03]  /*2620*/  FADD R61, R63, R98 ;  /* 0x000000623f3d7221 */ /* 0x002fc60000000000 */
[----:B------:R-:W-:Y:S01]  /*2630*/  FFMA R114, R97, R114, R96 ;  /* 0x0000007261727223 */ /* 0x000fe20000000060 */
[----:B------:R-:W-:Y:S01]  /*2640*/  FFMA R115, R14, R115, R61 ;  /* 0x000000730e737223 */ /* 0x000fe2000000003d */
[----:B------:R-:W-:Y:S01]  /*2650*/  MOV R61, R117 ;  /* 0x00000075003d7202 */ /* 0x000fe20000000f00 */
[----:B------:R-:W-:Y:S01]  /*2660*/  IMAD.MOV.U32 R14, RZ, RZ, R60 ;  /* 0x000000ffff0e7224 */ /* 0x000fe200078e003c */
[----:B------:R-:W-:Y:S02]  /*2670*/  WARPGROUP.DEPBAR.LE gsb0, 0x0 ;  /* 0x00008000000079c5 */ /* 0x000fe40000010000 */
[----:B------:R-:W-:Y:S05]  /*2680*/  @!P1 BRA `(.L_x_1) ;  /* 0xfffffff000709947 */ /* 0x000fea000383ffff */
.L_x_0:
[----:B------:R-:W-:Y:S01]  /*2690*/  IADD3 R6, R10, UR60, R13 ;  /* 0x0000003c0a067c10 */ /* 0x000fe2000fffe00d */
[----:B------:R-:W0:Y:S01]  /*26a0*/  LDC R21, c[0x0][0x278] ;  /* 0x00009e00ff157b82 */ /* 0x000e220000000800 */
[----:B------:R-:W-:Y:S01]  /*26b0*/  LOP3.LUT R5, R11, 0x4, RZ, 0xc0, !PT ;  /* 0x000000040b057812 */ /* 0x000fe200078ec0ff */
[----:B------:R-:W-:Y:S01]  /*26c0*/  IMAD R10, R9, 0x10, R12 ;  /* 0x00000010090a7824 */ /* 0x000fe200078e020c */
[----:B------:R-:W-:Y:S01]  /*26d0*/  FSETP.GT.AND P1, PT, |R115|, 8.50705917302346158658e+37, PT ;  /* 0x7e8000007300780b */ /* 0x000fe20003f24200 */
[----:B------:R-:W-:Y:S01]  /*26e0*/  FMUL R13, R38, 0.25 ;  /* 0x3e800000260d7820 */ /* 0x000fe20000400000 */
[----:B------:R-:W-:Y:S01]  /*26f0*/  LOP3.LUT R11, R4, R15, RZ, 0x3c, !PT ;  /* 0x0000000f040b7212 */ /* 0x000fe200078e3cff */
[----:B------:R-:W-:Y:S02]  /*2700*/  IMAD.IADD R9, R5, 0x1, R6 ;  /* 0x0000000105097824 */ /* 0x000fe400078e0206 */
[----:B------:R-:W-:Y:S01]  /*2710*/  FMUL R5, R54, 0.25 ;  /* 0x3e80000036057820 */ /* 0x000fe20000400000 */
[----:B------:R-:W-:Y:S01]  /*2720*/  FMUL R6, R51, 0.25 ;  /* 0x3e80000033067820 */ /* 0x000fe20000400000 */
[----:B------:R-:W-:Y:S01]  /*2730*/  FMUL R4, R55, 0.25 ;  /* 0x3e80000037047820 */ /* 0x000fe20000400000 */
[----:B------:R-:W-:Y:S01]  /*2740*/  FMUL R7, R50, 0.25 ;  /* 0x3e80000032077820 */ /* 0x000fe20000400000 */
[----:B------:R-:W-:Y:S01]  /*2750*/  FSEL R18, R13, R38, P1 ;  /* 0x000000260d127208 */ /* 0x000fe20000800000 */
[----:B------:R-:W-:Y:S01]  /*2760*/  FMUL R13, R26, 0.25 ;  /* 0x3e8000001a0d7820 */ /* 0x000fe20000400000 */
[----:B------:R-:W-:Y:S01]  /*2770*/  FSEL R54, R5, R54, P1 ;  /* 0x0000003605367208 */ /* 0x000fe20000800000 */
[----:B------:R-:W-:Y:S01]  /*2780*/  FMUL R5, R46, 0.25 ;  /* 0x3e8000002e057820 */ /* 0x000fe20000400000 */
[----:B------:R-:W-:Y:S01]  /*2790*/  FSEL R51, R6, R51, P1 ;  /* 0x0000003306337208 */ /* 0x000fe20000800000 */
        /* <DEDUP_REMOVED lines=12> */
[----:B------:R-:W-:Y:S01]  /*2860*/  FSETP.GT.AND P2, PT, |R114|, 8.50705917302346158658e+37, PT ;  /* 0x7e8000007200780b */ /* 0x000fe20003f44200 */
[----:B0-----:R-:W-:-:S02]  /*2870*/  IMAD R38, R2, R21, RZ ;  /* 0x0000001502267224 */ /* 0x001fc400078e02ff */
[----:B------:R-:W-:Y:S01]  /*2880*/  FMUL R2, R33, 0.25 ;  /* 0x3e80000021027820 */ /* 0x000fe20000400000 */
[----:B------:R-:W-:Y:S01]  /*2890*/  FSEL R66, R13, R26, P1 ;  /* 0x0000001a0d427208 */ /* 0x000fe20000800000 */
[----:B------:R-:W-:Y:S01]  /*28a0*/  FMUL R23, R114, 8388608 ;  /* 0x4b00000072177820 */ /* 0x000fe20000400000 */
[----:B------:R-:W-:Y:S01]  /*28b0*/  FSEL R47, R12, R47, P1 ;  /* 0x0000002f0c2f7208 */ /* 0x000fe20000800000 */
[----:B------:R-:W-:Y:S01]  /*28c0*/  FMUL R26, R115, 8388608 ;  /* 0x4b000000731a7820 */ /* 0x000fe20000400000 */
[----:B------:R-:W-:Y:S01]  /*28d0*/  FSEL R13, R5, R52, P2 ;  /* 0x00000034050d7208 */ /* 0x000fe20001000000 */
[----:B------:R-:W-:Y:S01]  /*28e0*/  FMUL R5, R44, 0.25 ;  /* 0x3e8000002c057820 */ /* 0x000fe20000400000 */
[----:B------:R-:W-:Y:S01]  /*28f0*/  FSEL R12, R4, R43, P1 ;  /* 0x0000002b040c7208 */ /* 0x000fe20000800000 */
[----:B------:R-:W-:Y:S01]  /*2900*/  FMUL R4, R35, 0.25 ;  /* 0x3e80000023047820 */ /* 0x000fe20000400000 */
[----:B------:R-:W-:Y:S01]  /*2910*/  FSEL R14, R7, R42, P1 ;  /* 0x0000002a070e7208 */ /* 0x000fe20000800000 */
[----:B------:R-:W-:Y:S01]  /*2920*/  FMUL R7, R30, 0.25 ;  /* 0x3e8000001e077820 */ /* 0x000fe20000400000 */
[----:B------:R-:W-:Y:S01]  /*2930*/  FSETP.GEU.AND P3, PT, R114, 1.175494350822287508e-38, PT ;  /* 0x008000007200780b */ /* 0x000fe20003f6e000 */
[----:B------:R-:W-:Y:S01]  /*2940*/  FMUL R20, R27, 0.25 ;  /* 0x3e8000001b147820 */ /* 0x000fe20000400000 */
[----:B------:R-:W-:Y:S01]  /*2950*/  FSEL R58, R6, R31, P1 ;  /* 0x0000001f063a7208 */ /* 0x000fe20000800000 */
[----:B------:R-:W-:Y:S01]  /*2960*/  FMUL R6, R49, 0.25 ;  /* 0x3e80000031067820 */ /* 0x000fe20000400000 */
[----:B------:R-:W-:Y:S01]  /*2970*/  FSETP.GEU.AND P4, PT, R115, 1.175494350822287508e-38, PT ;  /* 0x008000007300780b */ /* 0x000fe20003f8e000 */
[----:B------:R-:W-:Y:S01]  /*2980*/  FMUL R19, R24, 0.25 ;  /* 0x3e80000018137820 */ /* 0x000fe20000400000 */
[----:B------:R-:W-:Y:S01]  /*2990*/  FSEL R33, R2, R33, P2 ;  /* 0x0000002102217208 */ /* 0x000fe20001000000 */
[----:B------:R-:W-:Y:S01]  /*29a0*/  FMUL R2, R25, 0.25 ;  /* 0x3e80000019027820 */ /* 0x000fe20000400000 */
[----:B------:R-:W-:Y:S01]  /*29b0*/  FSEL R23, R23, R114, !P3 ;  /* 0x0000007217177208 */ /* 0x000fe20005800000 */
[----:B------:R-:W0:Y:S01]  /*29c0*/  S2UR UR10, SR_CTAID.Y ;  /* 0x00000000000a79c3 */ /* 0x000e220000002600 */
[----:B------:R-:W-:Y:S01]  /*29d0*/  FSETP.GEU.AND P5, PT, |R115|, 1.175494350822287508e-38, PT ;  /* 0x008000007300780b */ /* 0x000fe20003fae200 */
[----:B------:R-:W-:Y:S01]  /*29e0*/  ULDC.64 UR8, c[0x0][0x208] ;  /* 0x0000820000087ab9 */ /* 0x000fe20000000a00 */
[----:B------:R-:W-:Y:S01]  /*29f0*/  FSEL R17, R5, R44, P2 ;  /* 0x0000002c05117208 */ /* 0x000fe20001000000 */
[----:B------:R-:W-:Y:S01]  /*2a00*/  FMUL R5, R36, 0.25 ;  /* 0x3e80000024057820 */ /* 0x000fe20000400000 */
[----:B------:R-:W-:Y:S01]  /*2a10*/  FSEL R26, R26, R115, !P4 ;  /* 0x000000731a1a7208 */ /* 0x000fe20006000000 */
[----:B------:R-:W-:Y:S01]  /*2a20*/  @P1 FMUL R115, R115, 0.25 ;  /* 0x3e80000073731820 */ /* 0x000fe20000400000 */
[----:B------:R-:W-:Y:S01]  /*2a30*/  FSEL R22, R4, R35, P1 ;  /* 0x0000002304167208 */ /* 0x000fe20000800000 */
[----:B------:R-:W-:Y:S01]  /*2a40*/  FMUL R4, R53, 0.25 ;  /* 0x3e80000035047820 */ /* 0x000fe20000400000 */
[----:B------:R-:W-:Y:S01]  /*2a50*/  FSEL R62, R7, R30, P1 ;  /* 0x0000001e073e7208 */ /* 0x000fe20000800000 */
[----:B------:R-:W-:Y:S01]  /*2a60*/  FMUL R7, R48, 0.25 ;  /* 0x3e80000030077820 */ /* 0x000fe20000400000 */
[----:B------:R-:W-:Y:S01]  /*2a70*/  FSEL R64, R20, R27, P1 ;  /* 0x0000001b14407208 */ /* 0x000fe20000800000 */
[----:B------:R-:W-:Y:S01]  /*2a80*/  IMAD R30, R21, 0x4, R38 ;  /* 0x00000004151e7824 */ /* 0x000fe200078e0226 */
[----:B------:R-:W-:Y:S01]  /*2a90*/  FSEL R49, R6, R49, P2 ;  /* 0x0000003106317208 */ /* 0x000fe20001000000 */
[----:B------:R-:W-:Y:S01]  /*2aa0*/  FMUL R6, R41, 0.25 ;  /* 0x3e80000029067820 */ /* 0x000fe20000400000 */
[C---:B------:R-:W-:Y:S01]  /*2ab0*/  FSETP.GEU.AND P1, PT, |R114|.reuse, 1.175494350822287508e-38, PT ;  /* 0x008000007200780b */ /* 0x040fe20003f2e200 */
[----:B------:R-:W-:Y:S01]  /*2ac0*/  @P2 FMUL R114, R114, 0.25 ;  /* 0x3e80000072722820 */ /* 0x000fe20000400000 */
[----:B------:R-:W-:Y:S01]  /*2ad0*/  FSEL R67, R2, R25, P2 ;  /* 0x0000001902437208 */ /* 0x000fe20001000000 */
[----:B------:R-:W-:Y:S01]  /*2ae0*/  VIADD R2, R23, 0xc0cafb0d ;  /* 0xc0cafb0d17027836 */ /* 0x000fe20000000000 */
[----:B------:R-:W-:Y:S01]  /*2af0*/  FSEL R57, R5, R36, P2 ;  /* 0x0000002405397208 */ /* 0x000fe20001000000 */
[----:B------:R-:W-:Y:S01]  /*2b00*/  FMUL R5, R28, 0.25 ;  /* 0x3e8000001c057820 */ /* 0x000fe20000400000 */
[----:B------:R-:W-:Y:S01]  /*2b10*/  FSEL R41, R6, R41, P2 ;  /* 0x0000002906297208 */ /* 0x000fe20001000000 */
[----:B------:R-:W-:Y:S01]  /*2b20*/  @!P5 FMUL R115, R115, 16777216 ;  /* 0x4b8000007373d820 */ /* 0x000fe20000400000 */
[----:B------:R-:W-:Y:S01]  /*2b30*/  LOP3.LUT R6, R2, 0xff800000, RZ, 0xc0, !PT ;  /* 0xff80000002067812 */ /* 0x000fe200078ec0ff */
[----:B------:R-:W-:Y:S01]  /*2b40*/  FMUL R20, R37, 0.25 ;  /* 0x3e80000025147820 */ /* 0x000fe20000400000 */
[----:B------:R-:W-:Y:S01]  /*2b50*/  FSEL R65, R5, R28, P2 ;  /* 0x0000001c05417208 */ /* 0x000fe20001000000 */
[----:B------:R-:W-:Y:S01]  /*2b60*/  @!P5 FMUL R18, R18, 16777216 ;  /* 0x4b8000001212d820 */ /* 0x000fe20000400000 */
[----:B------:R-:W-:Y:S01]  /*2b70*/  FSEL R15, R7, R48, P2 ;  /* 0x00000030070f7208 */ /* 0x000fe20001000000 */
[----:B------:R-:W-:Y:S01]  /*2b80*/  FMUL R7, R40, 0.25 ;  /* 0x3e80000028077820 */ /* 0x000fe20000400000 */
[----:B------:R-:W-:Y:S01]  /*2b90*/  FSEL R2, RZ, -23, P3 ;  /* 0xc1b80000ff027808 */ /* 0x000fe20001800000 */
[----:B------:R-:W-:Y:S01]  /*2ba0*/  @!P1 FMUL R114, R114, 16777216 ;  /* 0x4b80000072729820 */ /* 0x000fe20000400000 */
[----:B------:R-:W-:Y:S01]  /*2bb0*/  I2FP.F32.S32 R5, R6 ;  /* 0x0000000600057245 */ /* 0x000fe20000201400 */
[----:B------:R-:W1:Y:S01]  /*2bc0*/  MUFU.RCP R115, R115 ;  /* 0x0000007300737308 */ /* 0x000e620000001000 */
[----:B------:R-:W-:Y:S01]  /*2bd0*/  FSEL R53, R4, R53, P2 ;  /* 0x0000003504357208 */ /* 0x000fe20001000000 */
[----:B------:R-:W-:Y:S01]  /*2be0*/  FMUL R4, R45, 0.25 ;  /* 0x3e8000002d047820 */ /* 0x000fe20000400000 */
[----:B------:R-:W-:Y:S01]  /*2bf0*/  FSEL R69, R19, R24, P2 ;  /* 0x0000001813457208 */ /* 0x000fe20001000000 */
[----:B------:R-:W-:Y:S01]  /*2c00*/  FFMA.FTZ R24, R5, 1.1920928955078125e-07, R2 ;  /* 0x3400000005187823 */ /* 0x000fe20000010002 */
[----:B------:R-:W-:Y:S01]  /*2c10*/  FSEL R31, R7, R40, P2 ;  /* 0x00000028071f7208 */ /* 0x000fe20001000000 */
[----:B------:R-:W-:Y:S01]  /*2c20*/  FMUL R7, R32, 0.25 ;  /* 0x3e80000020077820 */ /* 0x000fe20000400000 */
[----:B------:R-:W-:Y:S01]  /*2c30*/  FSEL R45, R4, R45, P2 ;  /* 0x0000002d042d7208 */ /* 0x000fe20001000000 */
[----:B------:R-:W2:Y:S01]  /*2c40*/  MUFU.RCP R2, R114 ;  /* 0x0000007200027308 */ /* 0x000ea20000001000 */
[----:B------:R-:W-:Y:S01]  /*2c50*/  FMUL R4, R29, 0.25 ;  /* 0x3e8000001d047820 */ /* 0x000fe20000400000 */
[----:B------:R-:W-:Y:S01]  /*2c60*/  @!P5 FMUL R12, R12, 16777216 ;  /* 0x4b8000000c0cd820 */ /* 0x000fe20000400000 */
[----:B------:R-:W-:Y:S01]  /*2c70*/  FSEL R59, R7, R32, P2 ;  /* 0x00000020073b7208 */ /* 0x000fe20001000000 */
[----:B------:R-:W-:-:S02]  /*2c80*/  IMAD R32, R21, 0x4, R30 ;  /* 0x0000000415207824 */ /* 0x000fc400078e021e */
[----:B------:R-:W-:Y:S01]  /*2c90*/  @!P1 FMUL R17, R17, 16777216 ;  /* 0x4b80000011119820 */ /* 0x000fe20000400000 */
[----:B------:R-:W-:Y:S01]  /*2ca0*/  FSEL R63, R4, R29, P2 ;  /* 0x0000001d043f7208 */ /* 0x000fe20001000000 */
[----:B------:R-:W-:Y:S02]  /*2cb0*/  VIADD R4, R26, 0xc0cafb0d ;  /* 0xc0cafb0d1a047836 */ /* 0x000fe40000000000 */
[----:B------:R-:W-:Y:S01]  /*2cc0*/  @!P1 FMUL R57, R57, 16777216 ;  /* 0x4b80000039399820 */ /* 0x000fe20000400000 */
[----:B------:R-:W-:Y:S02]  /*2cd0*/  IMAD R36, R21, 0x4, R32 ;  /* 0x0000000415247824 */ /* 0x000fe400078e0220 */
[----:B------:R-:W-:Y:S01]  /*2ce0*/  @!P1 FMUL R59, R59, 16777216 ;  /* 0x4b8000003b3b9820 */ /* 0x000fe20000400000 */
[----:B------:R-:W-:Y:S01]  /*2cf0*/  FSEL R43, R20, R37, P2 ;  /* 0x00000025142b7208 */ /* 0x000fe20001000000 */
[----:B-1----:R-:W-:Y:S01]  /*2d00*/  FMUL R5, R115, R18 ;  /* 0x0000001273057220 */ /* 0x002fe20000400000 */
[----:B------:R-:W-:Y:S01]  /*2d10*/  LOP3.LUT R7, R4, 0xff800000, RZ, 0xc0, !PT ;  /* 0xff80000004077812 */ /* 0x000fe200078ec0ff */
[----:B------:R-:W-:Y:S01]  /*2d20*/  IMAD R40, R21, 0x4, R36 ;  /* 0x0000000415287824 */ /* 0x000fe200078e0224 */
[----:B------:R-:W-:Y:S01]  /*2d30*/  R2UR UR6, R8 ;  /* 0x00000000080672ca */ /* 0x000fe200000e0000 */
[----:B------:R-:W-:Y:S01]  /*2d40*/  FMUL R34, R115, R12 ;  /* 0x0000000c73227220 */ /* 0x000fe20000400000 */
[----:B------:R-:W-:Y:S01]  /*2d50*/  FSEL R25, RZ, -23, P4 ;  /* 0xc1b80000ff197808 */ /* 0x000fe20002000000 */
[----:B------:R-:W-:Y:S01]  /*2d60*/  @!P1 FMUL R31, R31, 16777216 ;  /* 0x4b8000001f1f9820 */ /* 0x000fe20000400000 */
[----:B------:R-:W-:Y:S01]  /*2d70*/  I2FP.F32.S32 R4, R7 ;  /* 0x0000000700047245 */ /* 0x000fe20000201400 */
[C---:B--2---:R-:W-:Y:S01]  /*2d80*/  FMUL R18, R2.reuse, R17 ;  /* 0x0000001102127220 */ /* 0x044fe20000400000 */
[C---:B------:R-:W-:Y:S01]  /*2d90*/  FMUL R17, R2.reuse, R57 ;  /* 0x0000003902117220 */ /* 0x040fe20000400000 */
[----:B------:R-:W-:Y:S01]  /*2da0*/  FMUL R12, R2, R59 ;  /* 0x0000003b020c7220 */ /* 0x000fe20000400000 */
[----:B------:R-:W-:-:S02]  /*2db0*/  IMAD R42, R21, 0x4, R40 ;  /* 0x00000004152a7824 */ /* 0x000fc400078e0228 */
[----:B------:R-:W-:Y:S01]  /*2dc0*/  @!P5 FMUL R14, R14, 16777216 ;  /* 0x4b8000000e0ed820 */ /* 0x000fe20000400000 */
        /* <DEDUP_REMOVED lines=13> */
[----:B------:R-:W-:Y:S01]  /*2ea0*/  FMUL R31, R2, R31 ;  /* 0x0000001f021f7220 */ /* 0x000fe20000400000 */
[----:B------:R-:W-:Y:S01]  /*2eb0*/  @!P1 FMUL R33, R33, 16777216 ;  /* 0x4b80000021219820 */ /* 0x000fe20000400000 */
[----:B------:R-:W-:Y:S01]  /*2ec0*/  FFMA.FTZ R25, R4, 1.1920928955078125e-07, R25 ;  /* 0x3400000004197823 */ /* 0x000fe20000010019 */
[----:B------:R-:W-:Y:S01]  /*2ed0*/  @!P5 FMUL R46, R46, 16777216 ;  /* 0x4b8000002e2ed820 */ /* 0x000fe20000400000 */
[----:B------:R-:W-:-:S02]  /*2ee0*/  IMAD R44, R21, 0x4, R42 ;  /* 0x00000004152c7824 */ /* 0x000fc400078e022a */
[C---:B------:R-:W-:Y:S01]  /*2ef0*/  FMUL R37, R115.reuse, R14 ;  /* 0x0000000e73257220 */ /* 0x040fe20000400000 */
[C---:B------:R-:W-:Y:S01]  /*2f00*/  FMUL R39, R115.reuse, R16 ;  /* 0x0000001073277220 */ /* 0x040fe20000400000 */
[----:B------:R-:W-:Y:S01]  /*2f10*/  FMUL R68, R115, R64 ;  /* 0x0000004073447220 */ /* 0x000fe20000400000 */
[C---:B------:R-:W-:Y:S01]  /*2f20*/  FMUL R19, R2.reuse, R13 ;  /* 0x0000000d02137220 */ /* 0x040fe20000400000 */
[C---:B------:R-:W-:Y:S01]  /*2f30*/  FMUL R4, R2.reuse, R15 ;  /* 0x0000000f02047220 */ /* 0x040fe20000400000 */
[----:B------:R-:W-:Y:S01]  /*2f40*/  F2FP.F16.F32.PACK_AB R17, R17, R12 ;  /* 0x0000000c1111723e */ /* 0x000fe200000000ff */
[----:B------:R-:W-:Y:S02]  /*2f50*/  IMAD.IADD R6, R23, 0x1, -R6 ;  /* 0x0000000117067824 */ /* 0x000fe400078e0a06 */
[C---:B------:R-:W-:Y:S01]  /*2f60*/  FMUL R16, R2.reuse, R65 ;  /* 0x0000004102107220 */ /* 0x040fe20000400000 */
        /* <DEDUP_REMOVED lines=8> */
[----:B------:R-:W-:Y:S01]  /*2ff0*/  FMUL R2, R2, R33 ;  /* 0x0000002102027220 */ /* 0x000fe20000400000 */
[----:B------:R-:W-:Y:S01]  /*3000*/  FMUL R20, R115, R46 ;  /* 0x0000002e73147220 */ /* 0x000fe20000400000 */
[----:B------:R-:W-:Y:S01]  /*3010*/  F2FP.F16.F32.PACK_AB R18, R18, R31 ;  /* 0x0000001f1212723e */ /* 0x000fe200000000ff */
[----:B------:R-:W-:-:S02]  /*3020*/  IMAD.IADD R7, R26, 0x1, -R7 ;  /* 0x000000011a077824 */ /* 0x000fc400078e0a07 */
[----:B------:R-:W-:Y:S01]  /*3030*/  FADD R31, R6, -1 ;  /* 0xbf800000061f7421 */ /* 0x000fe20000000000 */
[----:B------:R-:W-:Y:S01]  /*3040*/  IMAD R46, R21, 0x4, R44 ;  /* 0x00000004152e7824 */ /* 0x000fe200078e022c */
[----:B------:R-:W-:Y:S01]  /*3050*/  ULEA UR4, UR6, UR60, 0x4 ;  /* 0x0000003c06047291 */ /* 0x000fe2000f8e203f */
[----:B------:R-:W-:Y:S02]  /*3060*/  IMAD.MOV.U32 R8, RZ, RZ, 0x3dc6b27f ;  /* 0x3dc6b27fff087424 */ /* 0x000fe400078e00ff */
[----:B------:R-:W-:Y:S01]  /*3070*/  @!P5 FMUL R50, R50, 16777216 ;  /* 0x4b8000003232d820 */ /* 0x000fe20000400000 */
[----:B------:R-:W-:Y:S01]  /*3080*/  F2FP.F16.F32.PACK_AB R13, R13, R2 ;  /* 0x000000020d0d723e */ /* 0x000fe200000000ff */
[----:B------:R-:W-:Y:S01]  /*3090*/  FADD R33, R7, -1 ;  /* 0xbf80000007217421 */ /* 0x000fe20000000000 */
[----:B------:R-:W-:Y:S02]  /*30a0*/  IMAD R48, R21, 0x4, R46 ;  /* 0x0000000415307824 */ /* 0x000fe400078e022e */
[----:B------:R-:W-:Y:S01]  /*30b0*/  FFMA.FTZ R2, R31, R8, -0.16845393180847167969 ;  /* 0xbe2c7f301f027423 */ /* 0x000fe20000010008 */
[----:B------:R-:W-:Y:S01]  /*30c0*/  F2FP.F16.F32.PACK_AB R16, R16, R69 ;  /* 0x000000451010723e */ /* 0x000fe200000000ff */
[----:B------:R-:W-:Y:S01]  /*30d0*/  FMUL R35, R115, R50 ;  /* 0x0000003273237220 */ /* 0x000fe20000400000 */
[----:B------:R-:W-:Y:S01]  /*30e0*/  F2FP.F16.F32.PACK_AB R19, R19, R4 ;  /* 0x000000041313723e */ /* 0x000fe200000000ff */
[----:B------:R-:W-:Y:S01]  /*30f0*/  BAR.SYNC.DEFER_BLOCKING 0x0 ;  /* 0x0000000000007b1d */ /* 0x000fe20000010000 */
[----:B------:R-:W-:Y:S01]  /*3100*/  FFMA.FTZ R8, R33, R8, -0.16845393180847167969 ;  /* 0xbe2c7f3021087423 */ /* 0x000fe20000010008 */
[----:B------:R-:W-:-:S02]  /*3110*/  IMAD R50, R21, 0x4, R48 ;  /* 0x0000000415327824 */ /* 0x000fc400078e0230 */
[----:B------:R-:W-:Y:S01]  /*3120*/  FFMA.FTZ R2, R31, R2, 0.1716887056827545166 ;  /* 0x3e2fcf2a1f027423 */ /* 0x000fe20000010002 */
[----:B------:R-:W-:Y:S01]  /*3130*/  @!P5 FMUL R22, R22, 16777216 ;  /* 0x4b8000001616d820 */ /* 0x000fe20000400000 */
[----:B------:R-:W-:Y:S01]  /*3140*/  @!P5 FMUL R56, R56, 16777216 ;  /* 0x4b8000003838d820 */ /* 0x000fe20000400000 */
[----:B------:R-:W-:Y:S01]  /*3150*/  @!P5 FMUL R62, R62, 16777216 ;  /* 0x4b8000003e3ed820 */ /* 0x000fe20000400000 */
[----:B------:R-:W-:Y:S02]  /*3160*/  IMAD R52, R21, 0x4, R50 ;  /* 0x0000000415347824 */ /* 0x000fe400078e0232 */
[C---:B------:R-:W-:Y:S01]  /*3170*/  FMUL R70, R115.reuse, R22 ;  /* 0x0000001673467220 */ /* 0x040fe20000400000 */
[C---:B------:R-:W-:Y:S01]  /*3180*/  FMUL R56, R115.reuse, R56 ;  /* 0x0000003873387220 */ /* 0x040fe20000400000 */
[----:B------:R-:W-:Y:S01]  /*3190*/  FMUL R22, R115, R62 ;  /* 0x0000003e73167220 */ /* 0x000fe20000400000 */
[----:B------:R-:W-:Y:S02]  /*31a0*/  IMAD R62, R21, 0x4, R52 ;  /* 0x00000004153e7824 */ /* 0x000fe400078e0234 */
[----:B------:R-:W-:Y:S01]  /*31b0*/  @!P5 FMUL R47, R47, 16777216 ;  /* 0x4b8000002f2fd820 */ /* 0x000fe20000400000 */
[----:B------:R-:W-:Y:S01]  /*31c0*/  @!P5 FMUL R55, R55, 16777216 ;  /* 0x4b8000003737d820 */ /* 0x000fe20000400000 */
[----:B------:R-:W-:Y:S01]  /*31d0*/  @!P5 FMUL R54, R54, 16777216 ;  /* 0x4b8000003636d820 */ /* 0x000fe20000400000 */
[----:B------:R-:W-:Y:S01]  /*31e0*/  @!P5 FMUL R51, R51, 16777216 ;  /* 0x4b8000003333d820 */ /* 0x000fe20000400000 */
[----:B------:R-:W-:Y:S01]  /*31f0*/  @!P5 FMUL R58, R58, 16777216 ;  /* 0x4b8000003a3ad820 */ /* 0x000fe20000400000 */
[----:B------:R-:W-:Y:S01]  /*3200*/  F2FP.F16.F32.PACK_AB R15, R15, R64 ;  /* 0x000000400f0f723e */ /* 0x000fe200000000ff */
[----:B------:R-:W-:Y:S01]  /*3210*/  @!P5 FMUL R66, R66, 16777216 ;  /* 0x4b8000004242d820 */ /* 0x000fe20000400000 */
[----:B------:R-:W-:Y:S01]  /*3220*/  F2FP.F16.F32.PACK_AB R5, R5, R56 ;  /* 0x000000380505723e */ /* 0x000fe200000000ff */
[----:B------:R-:W-:-:S02]  /*3230*/  IMAD R56, R21, 0x4, R62 ;  /* 0x0000000415387824 */ /* 0x000fc400078e023e */
[C---:B------:R-:W-:Y:S01]  /*3240*/  FMUL R29, R115.reuse, R47 ;  /* 0x0000002f731d7220 */ /* 0x040fe20000400000 */
[C---:B------:R-:W-:Y:S01]  /*3250*/  FMUL R27, R115.reuse, R55 ;  /* 0x00000037731b7220 */ /* 0x040fe20000400000 */
[C---:B------:R-:W-:Y:S01]  /*3260*/  FMUL R54, R115.reuse, R54 ;  /* 0x0000003673367220 */ /* 0x040fe20000400000 */
[----:B------:R1:W-:Y:S01]  /*3270*/  STS.128 [R11+UR4], R16 ;  /* 0x000000100b007988 */ /* 0x0003e20008000c04 */
[C---:B------:R-:W-:Y:S01]  /*3280*/  FMUL R28, R115.reuse, R51 ;  /* 0x00000033731c7220 */ /* 0x040fe20000400000 */
[C---:B------:R-:W-:Y:S01]  /*3290*/  FMUL R47, R115.reuse, R58 ;  /* 0x0000003a732f7220 */ /* 0x040fe20000400000 */
[----:B------:R-:W-:Y:S01]  /*32a0*/  F2FP.F16.F32.PACK_AB R12, R12, R67 ;  /* 0x000000430c0c723e */ /* 0x000fe200000000ff */
[----:B------:R-:W-:Y:S01]  /*32b0*/  FMUL R115, R115, R66 ;  /* 0x0000004273737220 */ /* 0x000fe20000400000 */
[----:B------:R-:W-:Y:S01]  /*32c0*/  F2FP.F16.F32.PACK_AB R14, R14, R41 ;  /* 0x000000290e0e723e */ /* 0x000fe200000000ff */
[C---:B------:R-:W-:Y:S01]  /*32d0*/  IMAD R58, R21.reuse, 0x4, R56 ;  /* 0x00000004153a7824 */ /* 0x040fe200078e0238 */
[----:B------:R-:W-:Y:S01]  /*32e0*/  F2FP.F16.F32.PACK_AB R6, R20, R37 ;  /* 0x000000251406723e */ /* 0x000fe200000000ff */
[----:B------:R-:W-:Y:S01]  /*32f0*/  USHF.R.U32.HI UR6, URZ, 0x2, UR6 ;  /* 0x000000023f067899 */ /* 0x000fe20008011606 */
[----:B------:R-:W-:Y:S01]  /*3300*/  F2FP.F16.F32.PACK_AB R4, R22, R115 ;  /* 0x000000731604723e */ /* 0x000fe200000000ff */
[----:B------:R2:W-:Y:S01]  /*3310*/  STS.128 [R11+UR4+0x400], R12 ;  /* 0x0004000c0b007988 */ /* 0x0005e20008000c04 */
[----:B------:R-:W-:-:S02]  /*3320*/  LEA R22, R21, R58, 0x2 ;  /* 0x0000003a15167211 */ /* 0x000fc400078e10ff */
[----:B------:R-:W-:Y:S02]  /*3330*/  F2FP.F16.F32.PACK_AB R7, R54, R35 ;  /* 0x000000233607723e */ /* 0x000fe400000000ff */
[----:B------:R-:W-:Y:S01]  /*3340*/  ISETP.GE.U32.AND P1, PT, R23, 0x7f800000, PT ;  /* 0x7f8000001700780c */ /* 0x000fe20003f26070 */
[----:B-1----:R-:W-:Y:S01]  /*3350*/  FFMA.FTZ R18, R33, R8, 0.1716887056827545166 ;  /* 0x3e2fcf2a21127423 */ /* 0x002fe20000010008 */
[----:B------:R-:W-:Y:S01]  /*3360*/  FFMA.FTZ R16, R31, R2, -0.17900948226451873779 ;  /* 0xbe374e431f107423 */ /* 0x000fe20000010002 */
[----:B------:R-:W-:Y:S01]  /*3370*/  IMAD R20, R21, 0x4, R22 ;  /* 0x0000000415147824 */ /* 0x000fe200078e0216 */
[----:B------:R1:W-:Y:S01]  /*3380*/  STS.128 [R11+UR4+0x80], R4 ;  /* 0x000080040b007988 */ /* 0x0003e20008000c04 */
[----:B------:R-:W-:Y:S01]  /*3390*/  FFMA.FTZ R18, R33, R18, -0.17900948226451873779 ;  /* 0xbe374e4321127423 */ /* 0x000fe20000010012 */
[----:B------:R-:W-:Y:S01]  /*33a0*/  FFMA.FTZ R16, R31, R16, 0.20512372255325317383 ;  /* 0x3e520bf41f107423 */ /* 0x000fe20000010010 */
[----:B------:R-:W-:Y:S01]  /*33b0*/  IMAD R8, R21, 0x4, R20 ;  /* 0x0000000415087824 */ /* 0x000fe200078e0214 */
[----:B------:R-:W-:Y:S01]  /*33c0*/  F2FP.F16.F32.PACK_AB R17, R39, R70 ;  /* 0x000000462711723e */ /* 0x000fe200000000ff */
[----:B------:R-:W-:Y:S01]  /*33d0*/  FFMA.FTZ R64, R33, R18, 0.20512372255325317383 ;  /* 0x3e520bf421407423 */ /* 0x000fe20000010012 */
[----:B------:R-:W-:Y:S01]  /*33e0*/  FFMA.FTZ R18, R31, R16, -0.24046532809734344482 ;  /* 0xbe763c8b1f127423 */ /* 0x000fe20000010010 */
[----:B------:R-:W-:Y:S01]  /*33f0*/  F2FP.F16.F32.PACK_AB R16, R47, R68 ;  /* 0x000000442f10723e */ /* 0x000fe200000000ff */
[----:B------:R-:W-:-:S02]  /*3400*/  IMAD R2, R21, 0x4, R8 ;  /* 0x0000000415027824 */ /* 0x000fc400078e0208 */
[----:B------:R-:W-:Y:S01]  /*3410*/  FFMA.FTZ R66, R33, R64, -0.24046532809734344482 ;  /* 0xbe763c8b21427423 */ /* 0x000fe20000010040 */
[----:B------:R-:W-:Y:S01]  /*3420*/  FFMA.FTZ R18, R31, R18, 0.28857114911079406738 ;  /* 0x3e93bf991f127423 */ /* 0x000fe20000010012 */
[----:B------:R-:W-:Y:S01]  /*3430*/  F2FP.F16.F32.PACK_AB R19, R27, R28 ;  /* 0x0000001c1b13723e */ /* 0x000fe200000000ff */
[----:B------:R-:W-:Y:S02]  /*3440*/  IMAD R54, R21, 0x4, R2 ;  /* 0x0000000415367824 */ /* 0x000fe400078e0202 */
[----:B------:R-:W-:Y:S01]  /*3450*/  FFMA.FTZ R68, R33, R66, 0.28857114911079406738 ;  /* 0x3e93bf9921447423 */ /* 0x000fe20000010042 */
[----:B--2---:R-:W-:Y:S01]  /*3460*/  FFMA.FTZ R12, R31, R18, -0.36067417263984680176 ;  /* 0xbeb8aa491f0c7423 */ /* 0x004fe20000010012 */
[----:B------:R-:W-:Y:S01]  /*3470*/  F2FP.F16.F32.PACK_AB R18, R29, R34 ;  /* 0x000000221d12723e */ /* 0x000fe200000000ff */
[----:B-1----:R-:W1:Y:S01]  /*3480*/  LDC.64 R6, c[0x0][0x228] ;  /* 0x00008a00ff067b82 */ /* 0x002e620000000a00 */
[----:B------:R-:W-:Y:S01]  /*3490*/  FFMA.FTZ R14, R33, R68, -0.36067417263984680176 ;  /* 0xbeb8aa49210e7423 */ /* 0x000fe20000010044 */
[----:B------:R-:W-:Y:S01]  /*34a0*/  FFMA.FTZ R12, R31, R12, 0.48089820146560668945 ;  /* 0x3ef6384a1f0c7423 */ /* 0x000fe2000001000c */
[----:B------:R-:W-:Y:S01]  /*34b0*/  ISETP.GE.U32.AND P3, PT, R26, 0x7f800000, PT ;  /* 0x7f8000001a00780c */ /* 0x000fe20003f66070 */
[----:B------:R-:W-:-:S02]  /*34c0*/  @P1 IMAD.MOV.U32 R4, RZ, RZ, 0x7f800000 ;  /* 0x7f800000ff041424 */ /* 0x000fc400078e00ff */
[----:B------:R-:W-:Y:S01]  /*34d0*/  FFMA.FTZ R14, R33, R14, 0.48089820146560668945 ;  /* 0x3ef6384a210e7423 */ /* 0x000fe2000001000e */
[----:B------:R-:W-:Y:S01]  /*34e0*/  FFMA.FTZ R12, R31, R12, -0.72134751081466674805 ;  /* 0xbf38aa3b1f0c7423 */ /* 0x000fe2000001000c */
[----:B------:R-:W-:Y:S01]  /*34f0*/  IMAD R64, R21, 0x4, R54 ;  /* 0x0000000415407824 */ /* 0x000fe200078e0236 */
[----:B------:R2:W-:Y:S01]  /*3500*/  STS.128 [R11+UR4+0x480], R16 ;  /* 0x000480100b007988 */ /* 0x0005e20008000c04 */
[----:B------:R-:W-:Y:S01]  /*3510*/  FFMA.FTZ R14, R33, R14, -0.72134751081466674805 ;  /* 0xbf38aa3b210e7423 */ /* 0x000fe2000001000e */
[----:B------:R-:W-:Y:S01]  /*3520*/  FMUL R12, R31, R12 ;  /* 0x0000000c1f0c7220 */ /* 0x000fe20000400000 */
[----:B------:R-:W-:Y:S01]  /*3530*/  ULDC.64 UR4, c[0x0][0x270] ;  /* 0x00009c0000047ab9 */ /* 0x000fe20000000a00 */
[----:B------:R-:W-:Y:S02]  /*3540*/  IMAD R66, R21, 0x4, R64 ;  /* 0x0000000415427824 */ /* 0x000fe400078e0240 */
[----:B------:R-:W-:Y:S01]  /*3550*/  FMUL R14, R33, R14 ;  /* 0x0000000e210e7220 */ /* 0x000fe20000400000 */
[----:B------:R-:W-:Y:S01]  /*3560*/  FMUL R12, R31, R12 ;  /* 0x0000000c1f0c7220 */ /* 0x000fe20000400000 */
[----:B0-----:R-:W-:Y:S01]  /*3570*/  UIMAD UR4, UR10, UR4, URZ ;  /* 0x000000040a0472a4 */ /* 0x001fe2000f8e023f */
[----:B------:R-:W-:-:S02]  /*3580*/  IMAD R68, R21, 0x4, R66 ;  /* 0x0000000415447824 */ /* 0x000fc400078e0242 */
[----:B------:R-:W-:Y:S01]  /*3590*/  FMUL R14, R33, R14 ;  /* 0x0000000e210e7220 */ /* 0x000fe20000400000 */
[----:B------:R-:W-:Y:S01]  /*35a0*/  FFMA.FTZ R31, R31, 1.4426950216293334961, R12 ;  /* 0x3fb8aa3b1f1f7823 */ /* 0x000fe2000001000c */
[----:B------:R-:W-:Y:S01]  /*35b0*/  USHF.L.U32 UR7, UR4, 0x1, URZ ;  /* 0x0000000104077899 */ /* 0x000fe2000800063f */
[----:B------:R-:W-:Y:S02]  /*35c0*/  IMAD R70, R21, 0x4, R68 ;  /* 0x0000000415467824 */ /* 0x000fe400078e0244 */
[----:B------:R-:W-:Y:S01]  /*35d0*/  FFMA.FTZ R14, R33, 1.4426950216293334961, R14 ;  /* 0x3fb8aa3b210e7823 */ /* 0x000fe2000001000e */
[----:B------:R-:W-:Y:S01]  /*35e0*/  FADD R55, R24, R31 ;  /* 0x0000001f18377221 */ /* 0x000fe20000000000 */
[----:B------:R-:W-:Y:S01]  /*35f0*/  @P1 FFMA.FTZ R55, R23, R4, +INF ;  /* 0x7f80000017371423 */ /* 0x000fe20000010004 */
[----:B------:R-:W-:Y:S02]  /*3600*/  IMAD R4, R0, UR5, RZ ;  /* 0x0000000500047c24 */ /* 0x000fe4000f8e02ff */
[----:B------:R-:W-:Y:S01]  /*3610*/  FADD R63, R25, R14 ;  /* 0x0000000e193f7221 */ /* 0x000fe20000000000 */
[----:B--2---:R-:W-:Y:S01]  /*3620*/  @P3 IMAD.MOV.U32 R11, RZ, RZ, 0x7f800000 ;  /* 0x7f800000ff0b3424 */ /* 0x004fe200078e00ff */
[----:B------:R-:W-:Y:S01]  /*3630*/  UIMAD.WIDE UR4, UR4, 0x2, URZ ;  /* 0x00000002040478a5 */ /* 0x000fe2000f8e023f */
[----:B------:R-:W-:Y:S01]  /*3640*/  IMAD.SHL.U32 R5, R4, 0x2, RZ ;  /* 0x0000000204057824 */ /* 0x000fe200078e00ff */
[----:B------:R-:W-:Y:S01]  /*3650*/  BAR.SYNC.DEFER_BLOCKING 0x0 ;  /* 0x0000000000007b1d */ /* 0x000fe20000010000 */
[----:B------:R-:W-:Y:S01]  /*3660*/  @P3 FFMA.FTZ R63, R26, R11, +INF ;  /* 0x7f8000001a3f3423 */ /* 0x000fe2000001000b */
[----:B------:R-:W-:Y:S01]  /*3670*/  IMAD.HI R4, R4, 0x2, RZ ;  /* 0x0000000204047827 */ /* 0x000fe200078e02ff */
[----:B------:R-:W-:-:S02]  /*3680*/  FSETP.NEU.AND P1, PT, R26, RZ, PT ;  /* 0x000000ff1a00720b */ /* 0x000fc40003f2d000 */
[----:B-1----:R-:W-:Y:S01]  /*3690*/  IADD3 R77, P3, P4, R5, UR7, R6 ;  /* 0x00000007054d7c10 */ /* 0x002fe2000fc7e006 */
[C---:B------:R-:W-:Y:S01]  /*36a0*/  IMAD R78, R21.reuse, 0x4, R70 ;  /* 0x00000004154e7824 */ /* 0x040fe200078e0246 */
[----:B------:R-:W-:Y:S01]  /*36b0*/  LOP3.LUT R17, R10, UR6, RZ, 0x3c, !PT ;  /* 0x000000060a117c12 */ /* 0x000fe2000f8e3cff */
[----:B------:R-:W-:Y:S01]  /*36c0*/  ULDC UR4, c[0x0][0x27c] ;  /* 0x00009f0000047ab9 */ /* 0x000fe20000000800 */
[----:B------:R-:W-:Y:S01]  /*36d0*/  IADD3.X R19, R4, UR5, R7, P3, P4 ;  /* 0x0000000504137c10 */ /* 0x000fe20009fe8407 */
[C---:B------:R-:W-:Y:S01]  /*36e0*/  IMAD R76, R21.reuse, 0x4, R78 ;  /* 0x00000004154c7824 */ /* 0x040fe200078e024e */
[-C--:B------:R-:W-:Y:S01]  /*36f0*/  LEA R34, P5, R38, R77.reuse, 0x1 ;  /* 0x0000004d26227211 */ /* 0x080fe200078a08ff */
[----:B------:R-:W-:Y:S01]  /*3700*/  UIMAD UR4, UR10, UR4, URZ ;  /* 0x000000040a0472a4 */ /* 0x000fe2000f8e023f */
[-C--:B------:R-:W-:Y:S01]  /*3710*/  LEA R26, P6, R30, R77.reuse, 0x1 ;  /* 0x0000004d1e1a7211 */ /* 0x080fe200078c08ff */
[C---:B------:R-:W-:Y:S01]  /*3720*/  IMAD R86, R21.reuse, 0x4, R76 ;  /* 0x0000000415567824 */ /* 0x040fe200078e024c */
[-C--:B------:R-:W-:Y:S01]  /*3730*/  LEA R24, P3, R32, R77.reuse, 0x1 ;  /* 0x0000004d20187211 */ /* 0x080fe200078608ff */
[----:B------:R-:W-:Y:S01]  /*3740*/  USHF.L.U32 UR6, UR4, 0x2, URZ ;  /* 0x0000000204067899 */ /* 0x000fe2000800063f */
[----:B------:R-:W-:Y:S01]  /*3750*/  LEA R10, P4, R36, R77, 0x1 ;  /* 0x0000004d240a7211 */ /* 0x000fe200078808ff */
[C---:B------:R-:W-:Y:S01]  /*3760*/  IMAD R88, R21.reuse, 0x4, R86 ;  /* 0x0000000415587824 */ /* 0x040fe200078e0256 */
[-C--:B------:R-:W-:Y:S01]  /*3770*/  LEA.HI.X.SX32 R35, R38, R19.reuse, 0x1, P5 ;  /* 0x0000001326237211 */ /* 0x080fe200028f0eff */
[----:B------:R-:W-:Y:S01]  /*3780*/  UIMAD.WIDE UR4, UR4, 0x4, URZ ;  /* 0x00000004040478a5 */ /* 0x000fe2000f8e023f */
[-C--:B------:R-:W-:Y:S01]  /*3790*/  LEA.HI.X.SX32 R27, R30, R19.reuse, 0x1, P6 ;  /* 0x000000131e1b7211 */ /* 0x080fe200030f0eff */
[C---:B------:R-:W-:Y:S01]  /*37a0*/  IMAD R16, R21.reuse, 0x4, R88 ;  /* 0x0000000415107824 */ /* 0x040fe200078e0258 */
[-C--:B------:R-:W-:Y:S01]  /*37b0*/  LEA.HI.X.SX32 R25, R32, R19.reuse, 0x1, P3 ;  /* 0x0000001320197211 */ /* 0x080fe200018f0eff */
[----:B------:R-:W0:Y:S01]  /*37c0*/  LDS.128 R4, [R17+UR60] ;  /* 0x0000003c11047984 */ /* 0x000e220008000c00 */
[----:B------:R-:W-:Y:S01]  /*37d0*/  LEA.HI.X.SX32 R11, R36, R19, 0x1, P4 ;  /* 0x00000013240b7211 */ /* 0x000fe200020f0eff */
[----:B------:R-:W-:Y:S01]  /*37e0*/  IMAD R18, R21, 0x4, R16 ;  /* 0x0000000415127824 */ /* 0x000fe200078e0210 */
[----:B------:R-:W-:-:S02]  /*37f0*/  LEA R28, P5, R40, R77, 0x1 ;  /* 0x0000004d281c7211 */ /* 0x000fc400078a08ff */
[-C--:B------:R-:W-:Y:S01]  /*3800*/  LEA R30, P6, R42, R77.reuse, 0x1 ;  /* 0x0000004d2a1e7211 */ /* 0x080fe200078c08ff */
[C---:B------:R-:W-:Y:S01]  /*3810*/  IMAD R94, R21.reuse, 0x4, R18 ;  /* 0x00000004155e7824 */ /* 0x040fe200078e0212 */
[-C--:B------:R-:W-:Y:S02]  /*3820*/  LEA R32, P3, R44, R77.reuse, 0x1 ;  /* 0x0000004d2c207211 */ /* 0x080fe400078608ff */
[----:B------:R-:W-:Y:S01]  /*3830*/  LEA R36, P4, R46, R77, 0x1 ;  /* 0x0000004d2e247211 */ /* 0x000fe200078808ff */
[C---:B------:R-:W-:Y:S01]  /*3840*/  IMAD R96, R21.reuse, 0x4, R94 ;  /* 0x0000000415607824 */ /* 0x040fe200078e025e */
[-C--:B------:R-:W-:Y:S02]  /*3850*/  LEA.HI.X.SX32 R29, R40, R19.reuse, 0x1, P5 ;  /* 0x00000013281d7211 */ /* 0x080fe400028f0eff */
[-C--:B------:R-:W-:Y:S01]  /*3860*/  LEA.HI.X.SX32 R31, R42, R19.reuse, 0x1, P6 ;  /* 0x000000132a1f7211 */ /* 0x080fe200030f0eff */
[----:B------:R-:W-:Y:S01]  /*3870*/  IMAD R21, R21, 0x4, R96 ;  /* 0x0000000415157824 */ /* 0x000fe200078e0260 */
[----:B------:R-:W-:-:S02]  /*3880*/  LEA.HI.X.SX32 R33, R44, R19, 0x1, P3 ;  /* 0x000000132c217211 */ /* 0x000fc400018f0eff */
[----:B------:R-:W-:Y:S02]  /*3890*/  LEA.HI.X.SX32 R37, R46, R19, 0x1, P4 ;  /* 0x000000132e257211 */ /* 0x000fe400020f0eff */
[-C--:B------:R-:W-:Y:S02]  /*38a0*/  LEA R38, P5, R48, R77.reuse, 0x1 ;  /* 0x0000004d30267211 */ /* 0x080fe400078a08ff */
[-C--:B------:R-:W-:Y:S02]  /*38b0*/  LEA R40, P6, R50, R77.reuse, 0x1 ;  /* 0x0000004d32287211 */ /* 0x080fe400078c08ff */
[-C--:B------:R-:W-:Y:S02]  /*38c0*/  LEA R42, P3, R52, R77.reuse, 0x1 ;  /* 0x0000004d342a7211 */ /* 0x080fe400078608ff */
[----:B------:R-:W-:Y:S02]  /*38d0*/  LEA R44, P4, R62, R77, 0x1 ;  /* 0x0000004d3e2c7211 */ /* 0x000fe400078808ff */
[----:B------:R-:W-:-:S02]  /*38e0*/  LEA.HI.X.SX32 R39, R48, R19, 0x1, P5 ;  /* 0x0000001330277211 */ /* 0x000fc400028f0eff */
[-C--:B------:R-:W-:Y:S02]  /*38f0*/  LEA.HI.X.SX32 R41, R50, R19.reuse, 0x1, P6 ;  /* 0x0000001332297211 */ /* 0x080fe400030f0eff */
[-C--:B------:R-:W-:Y:S02]  /*3900*/  LEA.HI.X.SX32 R43, R52, R19.reuse, 0x1, P3 ;  /* 0x00000013342b7211 */ /* 0x080fe400018f0eff */
[----:B------:R-:W-:Y:S02]  /*3910*/  LEA.HI.X.SX32 R45, R62, R19, 0x1, P4 ;  /* 0x000000133e2d7211 */ /* 0x000fe400020f0eff */
[-C--:B------:R-:W-:Y:S02]  /*3920*/  LEA R46, P5, R56, R77.reuse, 0x1 ;  /* 0x0000004d382e7211 */ /* 0x080fe400078a08ff */
[-C--:B------:R-:W-:Y:S02]  /*3930*/  LEA R48, P6, R58, R77.reuse, 0x1 ;  /* 0x0000004d3a307211 */ /* 0x080fe400078c08ff */
[-C--:B------:R-:W-:Y:S01]  /*3940*/  LEA R50, P3, R22, R77.reuse, 0x1 ;  /* 0x0000004d16327211 */ /* 0x080fe200078608ff */
[----:B0-----:R-:W-:Y:S01]  /*3950*/  STG.E.U16 desc[UR8][R34.64], R4 ;  /* 0x0000000422007986 */ /* 0x001fe2000c101508 */
[----:B------:R-:W-:-:S02]  /*3960*/  LEA R52, P4, R20, R77, 0x1 ;  /* 0x0000004d14347211 */ /* 0x000fc400078808ff */
[----:B------:R-:W-:Y:S02]  /*3970*/  FSETP.NEU.AND P2, PT, R23, RZ, PT ;  /* 0x000000ff1700720b */ /* 0x000fe40003f4d000 */
[----:B------:R-:W-:Y:S02]  /*3980*/  LOP3.LUT R23, R17, 0x40, RZ, 0x3c, !PT ;  /* 0x0000004011177812 */ /* 0x000fe400078e3cff */
[-C--:B------:R-:W-:Y:S02]  /*3990*/  LEA.HI.X.SX32 R47, R56, R19.reuse, 0x1, P5 ;  /* 0x00000013382f7211 */ /* 0x080fe400028f0eff */
[-C--:B------:R-:W-:Y:S01]  /*39a0*/  LEA.HI.X.SX32 R49, R58, R19.reuse, 0x1, P6 ;  /* 0x000000133a317211 */ /* 0x080fe200030f0eff */
[----:B------:R-:W0:Y:S01]  /*39b0*/  LDS.128 R12, [R23+UR60] ;  /* 0x0000003c170c7984 */ /* 0x000e220008000c00 */
[-C--:B------:R-:W-:Y:S02]  /*39c0*/  LEA.HI.X.SX32 R51, R22, R19.reuse, 0x1, P3 ;  /* 0x0000001316337211 */ /* 0x080fe400018f0eff */
[----:B------:R-:W-:-:S02]  /*39d0*/  LEA.HI.X.SX32 R53, R20, R19, 0x1, P4 ;  /* 0x0000001314357211 */ /* 0x000fc400020f0eff */
[-C--:B------:R-:W-:Y:S02]  /*39e0*/  LEA R56, P5, R8, R77.reuse, 0x1 ;  /* 0x0000004d08387211 */ /* 0x080fe400078a08ff */
[-C--:B------:R-:W-:Y:S02]  /*39f0*/  LEA R58, P6, R2, R77.reuse, 0x1 ;  /* 0x0000004d023a7211 */ /* 0x080fe400078c08ff */
[-C--:B------:R-:W-:Y:S02]  /*3a00*/  LEA R72, P3, R54, R77.reuse, 0x1 ;  /* 0x0000004d36487211 */ /* 0x080fe400078608ff */
[----:B------:R-:W-:Y:S02]  /*3a10*/  LEA R74, P4, R64, R77, 0x1 ;  /* 0x0000004d404a7211 */ /* 0x000fe400078808ff */
[-C--:B------:R-:W-:Y:S02]  /*3a20*/  LEA.HI.X.SX32 R57, R8, R19.reuse, 0x1, P5 ;  /* 0x0000001308397211 */ /* 0x080fe400028f0eff */
[----:B------:R-:W-:-:S02]  /*3a30*/  LEA.HI.X.SX32 R59, R2, R19, 0x1, P6 ;  /* 0x00000013023b7211 */ /* 0x000fc400030f0eff */
[-C--:B------:R-:W-:Y:S02]  /*3a40*/  LEA.HI.X.SX32 R73, R54, R19.reuse, 0x1, P3 ;  /* 0x0000001336497211 */ /* 0x080fe400018f0eff */
[----:B------:R-:W-:Y:S02]  /*3a50*/  LEA.HI.X.SX32 R75, R64, R19, 0x1, P4 ;  /* 0x00000013404b7211 */ /* 0x000fe400020f0eff */
[-C--:B------:R-:W-:Y:S02]  /*3a60*/  LEA R80, P5, R66, R77.reuse, 0x1 ;  /* 0x0000004d42507211 */ /* 0x080fe400078a08ff */
[-C--:B------:R-:W-:Y:S02]  /*3a70*/  LEA R82, P6, R68, R77.reuse, 0x1 ;  /* 0x0000004d44527211 */ /* 0x080fe400078c08ff */
[-C--:B------:R-:W-:Y:S02]  /*3a80*/  LEA R84, P3, R70, R77.reuse, 0x1 ;  /* 0x0000004d46547211 */ /* 0x080fe400078608ff */
[----:B------:R-:W-:-:S02]  /*3a90*/  LEA R64, P4, R78, R77, 0x1 ;  /* 0x0000004d4e407211 */ /* 0x000fc400078808ff */
[-C--:B------:R-:W-:Y:S02]  /*3aa0*/  LEA.HI.X.SX32 R81, R66, R19.reuse, 0x1, P5 ;  /* 0x0000001342517211 */ /* 0x080fe400028f0eff */
[-C--:B------:R-:W-:Y:S02]  /*3ab0*/  LEA.HI.X.SX32 R83, R68, R19.reuse, 0x1, P6 ;  /* 0x0000001344537211 */ /* 0x080fe400030f0eff */
[-C--:B------:R-:W-:Y:S02]  /*3ac0*/  LEA.HI.X.SX32 R85, R70, R19.reuse, 0x1, P3 ;  /* 0x0000001346557211 */ /* 0x080fe400018f0eff */
[----:B------:R-:W-:Y:S02]  /*3ad0*/  LEA.HI.X.SX32 R65, R78, R19, 0x1, P4 ;  /* 0x000000134e417211 */ /* 0x000fe400020f0eff */
[-C--:B------:R-:W-:Y:S02]  /*3ae0*/  LEA R66, P5, R76, R77.reuse, 0x1 ;  /* 0x0000004d4c427211 */ /* 0x080fe400078a08ff */
[-C--:B------:R-:W-:Y:S01]  /*3af0*/  LEA R68, P6, R86, R77.reuse, 0x1 ;  /* 0x0000004d56447211 */ /* 0x080fe200078c08ff */
[----:B0-----:R0:W-:Y:S01]  /*3b00*/  STG.E.U16 desc[UR8][R26.64], R12 ;  /* 0x0000000c1a007986 */ /* 0x0011e2000c101508 */
[----:B------:R-:W-:-:S02]  /*3b10*/  LEA R90, P3, R88, R77, 0x1 ;  /* 0x0000004d585a7211 */ /* 0x000fc400078608ff */
[----:B------:R-:W-:Y:S02]  /*3b20*/  LEA R70, P4, R16, R77, 0x1 ;  /* 0x0000004d10467211 */ /* 0x000fe400078808ff */
[-C--:B------:R-:W-:Y:S02]  /*3b30*/  LEA.HI.X.SX32 R67, R76, R19.reuse, 0x1, P5 ;  /* 0x000000134c437211 */ /* 0x080fe400028f0eff */
[-C--:B------:R-:W-:Y:S02]  /*3b40*/  LEA.HI.X.SX32 R69, R86, R19.reuse, 0x1, P6 ;  /* 0x0000001356457211 */ /* 0x080fe400030f0eff */
[-C--:B------:R-:W-:Y:S02]  /*3b50*/  LEA.HI.X.SX32 R91, R88, R19.reuse, 0x1, P3 ;  /* 0x00000013585b7211 */ /* 0x080fe400018f0eff */
[----:B------:R-:W-:Y:S02]  /*3b60*/  LEA.HI.X.SX32 R71, R16, R19, 0x1, P4 ;  /* 0x0000001310477211 */ /* 0x000fe400020f0eff */
[----:B------:R-:W-:-:S02]  /*3b70*/  LEA R92, P5, R18, R77, 0x1 ;  /* 0x0000004d125c7211 */ /* 0x000fc400078a08ff */
[-C--:B------:R-:W-:Y:S02]  /*3b80*/  LEA R86, P6, R94, R77.reuse, 0x1 ;  /* 0x0000004d5e567211 */ /* 0x080fe400078c08ff */
[-C--:B------:R-:W-:Y:S02]  /*3b90*/  LEA R78, P3, R96, R77.reuse, 0x1 ;  /* 0x0000004d604e7211 */ /* 0x080fe400078608ff */
[----:B------:R-:W-:Y:S02]  /*3ba0*/  LEA R76, P4, R21, R77, 0x1 ;  /* 0x0000004d154c7211 */ /* 0x000fe400078808ff */
[-C--:B------:R-:W-:Y:S02]  /*3bb0*/  LEA.HI.X.SX32 R93, R18, R19.reuse, 0x1, P5 ;  /* 0x00000013125d7211 */ /* 0x080fe400028f0eff */
[-C--:B------:R-:W-:Y:S02]  /*3bc0*/  LEA.HI.X.SX32 R87, R94, R19.reuse, 0x1, P6 ;  /* 0x000000135e577211 */ /* 0x080fe400030f0eff */
[----:B------:R-:W-:-:S02]  /*3bd0*/  LEA.HI.X.SX32 R79, R96, R19, 0x1, P3 ;  /* 0x00000013604f7211 */ /* 0x000fc400018f0eff */
[----:B------:R-:W-:Y:S02]  /*3be0*/  LEA.HI.X.SX32 R77, R21, R19, 0x1, P4 ;  /* 0x00000013154d7211 */ /* 0x000fe400020f0eff */
[----:B------:R-:W-:Y:S01]  /*3bf0*/  LDS.128 R16, [R17+UR60+0x800] ;  /* 0x0008003c11107984 */ /* 0x000fe20008000c00 */
[----:B------:R-:W-:Y:S02]  /*3c00*/  PRMT R2, R4, 0x7632, R2 ;  /* 0x0000763204027816 */ /* 0x000fe40000000002 */
[----:B------:R-:W-:Y:S01]  /*3c10*/  PRMT R8, R12, 0x7632, R8 ;  /* 0x000076320c087816 */ /* 0x000fe20000000008 */
[----:B------:R-:W1:Y:S01]  /*3c20*/  LDS.128 R20, [R23+UR60+0x800] ;  /* 0x0008003c17147984 */ /* 0x000e620008000c00 */
[----:B------:R-:W-:Y:S02]  /*3c30*/  PRMT R4, R6, 0x7632, R4 ;  /* 0x0000763206047816 */ /* 0x000fe40000000004 */
[----:B0-----:R-:W-:Y:S01]  /*3c40*/  PRMT R12, R14, 0x7632, R12 ;  /* 0x000076320e0c7816 */ /* 0x001fe2000000000c */
[----:B------:R0:W-:Y:S01]  /*3c50*/  STG.E.U16 desc[UR8][R24.64], R2 ;  /* 0x0000000218007986 */ /* 0x0001e2000c101508 */
[----:B------:R-:W-:-:S02]  /*3c60*/  PRMT R26, R15, 0x7632, R26 ;  /* 0x000076320f1a7816 */ /* 0x000fc4000000001a */
[----:B------:R-:W-:Y:S01]  /*3c70*/  FSEL R63, R63, -INF , P1 ;  /* 0xff8000003f3f7808 */ /* 0x000fe20000800000 */
[----:B------:R2:W-:Y:S04]  /*3c80*/  STG.E.U16 desc[UR8][R10.64], R8 ;  /* 0x000000080a007986 */ /* 0x0005e8000c101508 */
[----:B------:R3:W-:Y:S01]  /*3c90*/  STG.E.U16 desc[UR8][R28.64], R5 ;  /* 0x000000051c007986 */ /* 0x0007e2000c101508 */
[----:B------:R-:W-:Y:S01]  /*3ca0*/  FFMA R63, R63, 0.69314718246459960938, R60 ;  /* 0x3f3172183f3f7823 */ /* 0x000fe2000000003c */
[----:B0-----:R-:W-:Y:S02]  /*3cb0*/  PRMT R25, R13, 0x7632, R25 ;  /* 0x000076320d197816 */ /* 0x001fe40000000019 */
[----:B------:R-:W-:Y:S01]  /*3cc0*/  STG.E.U16 desc[UR8][R30.64], R13 ;  /* 0x0000000d1e007986 */ /* 0x000fe2000c101508 */
[----:B------:R-:W-:-:S02]  /*3cd0*/  PRMT R2, R7, 0x7632, R2 ;  /* 0x0000763207027816 */ /* 0x000fc40000000002 */
[----:B--2---:R-:W-:Y:S02]  /*3ce0*/  PRMT R11, R5, 0x7632, R11 ;  /* 0x00007632050b7816 */ /* 0x004fe4000000000b */
[----:B---3--:R-:W-:-:S03]  /*3cf0*/  LOP3.LUT R5, R3, 0xf8, RZ, 0xc0, !PT ;  /* 0x000000f803057812 */ /* 0x008fc600078ec0ff */
[----:B------:R1:W-:Y:S01]  /*3d00*/  STG.E.U16 desc[UR8][R32.64], R11 ;  /* 0x0000000b20007986 */ /* 0x0003e2000c101508 */
[----:B------:R-:W-:-:S03]  /*3d10*/  IMAD.SHL.U32 R3, R0, 0x4, RZ ;  /* 0x0000000400037824 */ /* 0x000fc600078e00ff */
[----:B------:R0:W-:Y:S04]  /*3d20*/  STG.E.U16 desc[UR8][R36.64], R25 ;  /* 0x0000001924007986 */ /* 0x0001e8000c101508 */
[----:B------:R2:W-:Y:S04]  /*3d30*/  STG.E.U16 desc[UR8][R38.64], R6 ;  /* 0x0000000626007986 */ /* 0x0005e8000c101508 */
[----:B------:R-:W-:Y:S01]  /*3d40*/  STG.E.U16 desc[UR8][R40.64], R14 ;  /* 0x0000000e28007986 */ /* 0x000fe2000c101508 */
[----:B-1----:R-:W-:-:S03]  /*3d50*/  PRMT R32, R21, 0x7632, R32 ;  /* 0x0000763215207816 */ /* 0x002fc60000000020 */
[----:B------:R1:W-:Y:S01]  /*3d60*/  STG.E.U16 desc[UR8][R42.64], R4 ;  /* 0x000000042a007986 */ /* 0x0003e2000c101508 */
[----:B0-----:R-:W-:Y:S02]  /*3d70*/  PRMT R36, R16, 0x7632, R36 ;  /* 0x0000763210247816 */ /* 0x001fe40000000024 */
[----:B------:R-:W-:Y:S01]  /*3d80*/  PRMT R37, R20, 0x7632, R37 ;  /* 0x0000763214257816 */ /* 0x000fe20000000025 */
[----:B------:R0:W-:Y:S01]  /*3d90*/  STG.E.U16 desc[UR8][R44.64], R12 ;  /* 0x0000000c2c007986 */ /* 0x0001e2000c101508 */
[----:B------:R-:W-:Y:S02]  /*3da0*/  PRMT R35, R22, 0x7632, R35 ;  /* 0x0000763216237816 */ /* 0x000fe40000000023 */
[----:B--2---:R-:W-:Y:S01]  /*3db0*/  PRMT R39, R19, 0x7632, R39 ;  /* 0x0000763213277816 */ /* 0x004fe20000000027 */
[----:B------:R2:W-:Y:S01]  /*3dc0*/  STG.E.U16 desc[UR8][R46.64], R7 ;  /* 0x000000072e007986 */ /* 0x0005e2000c101508 */
[----:B------:R-:W-:-:S03]  /*3dd0*/  PRMT R38, R23, 0x7632, R38 ;  /* 0x0000763217267816 */ /* 0x000fc60000000026 */
[----:B------:R-:W-:Y:S01]  /*3de0*/  STG.E.U16 desc[UR8][R48.64], R15 ;  /* 0x0000000f30007986 */ /* 0x000fe2000c101508 */
[----:B-1----:R-:W-:Y:S01]  /*3df0*/  PRMT R42, R17, 0x7632, R42 ;  /* 0x00007632112a7816 */ /* 0x002fe2000000002a */
[----:B------:R-:W-:Y:S02]  /*3e00*/  IMAD.HI R4, R0, 0x4, RZ ;  /* 0x0000000400047827 */ /* 0x000fe400078e02ff */
[----:B------:R1:W-:Y:S01]  /*3e10*/  STG.E.U16 desc[UR8][R50.64], R2 ;  /* 0x0000000232007986 */ /* 0x0003e2000c101508 */
[----:B0-----:R-:W-:-:S03]  /*3e20*/  PRMT R45, R18, 0x7632, R45 ;  /* 0x00007632122d7816 */ /* 0x001fc6000000002d */
[----:B------:R0:W-:Y:S01]  /*3e30*/  STG.E.U16 desc[UR8][R52.64], R26 ;  /* 0x0000001a34007986 */ /* 0x0001e2000c101508 */
[----:B--2---:R-:W2:Y:S03]  /*3e40*/  LDC.64 R6, c[0x0][0x230] ;  /* 0x00008c00ff067b82 */ /* 0x004ea60000000a00 */
[----:B------:R0:W-:Y:S04]  /*3e50*/  STG.E.U16 desc[UR8][R56.64], R16 ;  /* 0x0000001038007986 */ /* 0x0001e8000c101508 */
[----:B------:R0:W-:Y:S01]  /*3e60*/  STG.E.U16 desc[UR8][R58.64], R20 ;  /* 0x000000143a007986 */ /* 0x0001e2000c101508 */
[----:B-1----:R-:W-:-:S03]  /*3e70*/  FSEL R2, R55, -INF , P2 ;  /* 0xff80000037027808 */ /* 0x002fc60001000000 */
[----:B------:R0:W-:Y:S02]  /*3e80*/  STG.E.U16 desc[UR8][R72.64], R36 ;  /* 0x0000002448007986 */ /* 0x0001e4000c101508 */
[----:B------:R-:W-:Y:S02]  /*3e90*/  FFMA R62, R2, 0.69314718246459960938, R61 ;  /* 0x3f317218023e7823 */ /* 0x000fe4000000003d */
[----:B------:R0:W-:Y:S04]  /*3ea0*/  STG.E.U16 desc[UR8][R74.64], R37 ;  /* 0x000000254a007986 */ /* 0x0001e8000c101508 */
[----:B------:R0:W-:Y:S04]  /*3eb0*/  STG.E.U16 desc[UR8][R80.64], R17 ;  /* 0x0000001150007986 */ /* 0x0001e8000c101508 */
[----:B------:R0:W-:Y:S01]  /*3ec0*/  STG.E.U16 desc[UR8][R82.64], R21 ;  /* 0x0000001552007986 */ /* 0x0001e2000c101508 */
[----:B--2---:R-:W-:-:S03]  /*3ed0*/  IADD3 R2, P1, P2, R3, UR6, R6 ;  /* 0x0000000603027c10 */ /* 0x004fc6000fa3e006 */
[----:B------:R0:W-:Y:S01]  /*3ee0*/  STG.E.U16 desc[UR8][R84.64], R42 ;  /* 0x0000002a54007986 */ /* 0x0001e2000c101508 */
[----:B------:R-:W-:-:S03]  /*3ef0*/  IADD3.X R3, R4, UR5, R7, P1, P2 ;  /* 0x0000000504037c10 */ /* 0x000fc60008fe4407 */
[----:B------:R0:W-:Y:S04]  /*3f00*/  STG.E.U16 desc[UR8][R64.64], R32 ;  /* 0x0000002040007986 */ /* 0x0001e8000c101508 */
[----:B------:R0:W-:Y:S04]  /*3f10*/  STG.E.U16 desc[UR8][R66.64], R18 ;  /* 0x0000001242007986 */ /* 0x0001e8000c101508 */
[----:B------:R0:W-:Y:S04]  /*3f20*/  STG.E.U16 desc[UR8][R68.64], R22 ;  /* 0x0000001644007986 */ /* 0x0001e8000c101508 */
[----:B------:R0:W-:Y:S04]  /*3f30*/  STG.E.U16 desc[UR8][R90.64], R45 ;  /* 0x0000002d5a007986 */ /* 0x0001e8000c101508 */
[----:B------:R0:W-:Y:S04]  /*3f40*/  STG.E.U16 desc[UR8][R70.64], R35 ;  /* 0x0000002346007986 */ /* 0x0001e8000c101508 */
[----:B------:R0:W-:Y:S04]  /*3f50*/  STG.E.U16 desc[UR8][R92.64], R19 ;  /* 0x000000135c007986 */ /* 0x0001e8000c101508 */
[----:B------:R0:W-:Y:S04]  /*3f60*/  STG.E.U16 desc[UR8][R86.64], R23 ;  /* 0x0000001756007986 */ /* 0x0001e8000c101508 */
[----:B------:R0:W-:Y:S04]  /*3f70*/  STG.E.U16 desc[UR8][R78.64], R39 ;  /* 0x000000274e007986 */ /* 0x0001e8000c101508 */
[----:B------:R0:W-:Y:S01]  /*3f80*/  STG.E.U16 desc[UR8][R76.64], R38 ;  /* 0x000000264c007986 */ /* 0x0001e2000c101508 */
[----:B------:R-:W-:Y:S06]  /*3f90*/  BAR.SYNC.DEFER_BLOCKING 0x0 ;  /* 0x0000000000007b1d */ /* 0x000fec0000010000 */
[----:B------:R0:W-:Y:S02]  /*3fa0*/  STS.64 [R5+UR60], R62 ;  /* 0x0000003e05007988 */ /* 0x0001e40008000a3c */
[----:B------:R-:W-:Y:S06]  /*3fb0*/  BAR.SYNC.DEFER_BLOCKING 0x0 ;  /* 0x0000000000007b1d */ /* 0x000fec0000010000 */
[----:B------:R-:W-:Y:S05]  /*3fc0*/  @P0 EXIT ;  /* 0x000000000000094d */ /* 0x000fea0003800000 */
[----:B------:R-:W1:Y:S01]  /*3fd0*/  LDS R9, [R9] ;  /* 0x0000000009097984 */ /* 0x000e620000000800 */
[----:B------:R-:W-:-:S03]  /*3fe0*/  ULDC.64 UR4, c[0x0][0x208] ;  /* 0x0000820000047ab9 */ /* 0x000fc60000000a00 */
[----:B-1----:R-:W-:Y:S01]  /*3ff0*/  STG.E desc[UR4][R2.64], R9 ;  /* 0x0000000902007986 */ /* 0x002fe2000c101904 */
[----:B------:R-:W-:Y:S05]  /*4000*/  EXIT ;  /* 0x000000000000794d */ /* 0x000fea0003800000 */
.L_x_2:
[----:B------:R-:W-:-:S00]  /*4010*/  BRA `(.L_x_2) ;  /* 0xfffffffc00fc7947 */ /* 0x000fc0000383ffff */
[----:B------:R-:W-:-:S00]  /*4020*/  NOP ;  /* 0x0000000000007918 */ /* 0x000fc00000000000 */
        /* <DEDUP_REMOVED lines=13> */
.L_x_3:


//--------------------- .nv.global.init           --------------------------
	.section	.nv.global.init,"aw",@progbits
.nv.global.init:
	.type		_$_str,@object
	.size		_$_str,(.L_0 - _$_str)
_$_str:
        /*0000*/ 	.byte	0x5f, 0x5f, 0x43, 0x55, 0x44, 0x41, 0x5f, 0x46, 0x54, 0x5a, 0x00
.L_0:


//--------------------- .nv.shared.attn_fwd       --------------------------
	.section	.nv.shared.attn_fwd,"aw",@nobits
	.sectionflags	@""
	.align	16
	.zero		1024


//--------------------- .nv.shared.reserved.0     --------------------------
	.section	.nv.shared.reserved.0,"aw",@nobits
	.weak		__nv_reservedSMEM_offset_0_alias
	.size		__nv_reservedSMEM_offset_0_alias, 0, 0
	.other		__nv_reservedSMEM_offset_0_alias,@"STO_CUDA_RESERVED_SHARED STV_DEFAULT"
__nv_reservedSMEM_offset_0_alias:
	.zero		0


//--------------------- .nv.constant0.attn_fwd    --------------------------
	.section	.nv.constant0.attn_fwd,"a",@progbits
	.sectionflags	@""
	.align	4
.nv.constant0.attn_fwd:
	.zero		664


//--------------------- SYMBOLS --------------------------

	.type		.nv.reservedSmem.offset0,@object
	.size		.nv.reservedSmem.offset0,0x4
